// auto-generated by cutlass_sweep.gemm — config: {"arch": "sm_90", "cluster_m": 1, "cluster_n": 1, "dtype": "fp16", "dtype_b": "fp16", "layout": "tn", "stages": 0, "tile_k": 64, "tile_m": 128, "tile_n": 64}
#include "cutlass/cutlass.h"
#include "cutlass/gemm/collective/collective_builder.hpp"
#include "cutlass/gemm/device/gemm_universal_adapter.h"
#include "cutlass/gemm/kernel/gemm_universal.hpp"
#include "cutlass/epilogue/collective/collective_builder.hpp"

using ElemA = cutlass::half_t;
using ElemB = cutlass::half_t;
using ElemCD = cutlass::half_t;
using Acc  = float;
using TileShape    = cute::Shape<cute::_128, cute::_64, cute::_64>;
using ClusterShape = cute::Shape<cute::_1, cute::_1, cute::_1>;

using CollectiveEpilogue = typename cutlass::epilogue::collective::CollectiveBuilder<
    cutlass::arch::Sm90, cutlass::arch::OpClassTensorOp,
    TileShape, ClusterShape,
    cutlass::epilogue::collective::EpilogueTileAuto,
    Acc, Acc,
    ElemCD, cutlass::layout::RowMajor, 128 / cutlass::sizeof_bits<ElemCD>::value,
    ElemCD, cutlass::layout::RowMajor, 128 / cutlass::sizeof_bits<ElemCD>::value,
    cutlass::epilogue::collective::EpilogueScheduleAuto
  >::CollectiveOp;

using CollectiveMainloop = typename cutlass::gemm::collective::CollectiveBuilder<
    cutlass::arch::Sm90, cutlass::arch::OpClassTensorOp,
    ElemA, cutlass::layout::ColumnMajor, 128 / cutlass::sizeof_bits<ElemA>::value,
    ElemB, cutlass::layout::RowMajor, 128 / cutlass::sizeof_bits<ElemB>::value,
    Acc,
    TileShape, ClusterShape,
    cutlass::gemm::collective::StageCountAutoCarveout<static_cast<int>(sizeof(typename CollectiveEpilogue::SharedStorage))>,
    cutlass::gemm::collective::KernelScheduleAuto
  >::CollectiveOp;

using GemmKernel = cutlass::gemm::kernel::GemmUniversal<
    cute::Shape<int,int,int,int>,
    CollectiveMainloop,
    CollectiveEpilogue
>;
using Gemm = cutlass::gemm::device::GemmUniversalAdapter<GemmKernel>;

// Force the device kernel symbol into the cubin without needing a host main.
auto* _anchor = &cutlass::device_kernel<GemmKernel>;


// ===== COMPILED SASS (sm_90a) =====

	.target	sm_90a

	.elftype	@"ET_EXEC"


//--------------------- .note.nv.tkinfo           --------------------------
	.section	.note.nv.tkinfo,"",@"SHT_NOTE"
	.sectionflags	@"SHF_NOTE_NV_TKINFO"
	.tkinfo
        /*0018*/ 	.word	0x00000002
        /*0030*/ 	.string	""
        /*0030*/ 	.string	"ptxas"
        /*0030*/ 	.string	"Cuda compilation tools, release 13.0, V13.0.88"
        /*0030*/ 	.string	"Build cuda_13.0.r13.0/compiler.36424714_0"
        /*0030*/ 	.string	"-arch sm_90a -m 64 "



//--------------------- .note.nv.cuinfo           --------------------------
	.section	.note.nv.cuinfo,"",@"SHT_NOTE"
	.sectionflags	@"SHF_NOTE_NV_CUINFO"
        /*0018*/ 	.short	0x0002
        /*001a*/ 	.short	0x005a
        /*001c*/ 	.short	0x0082
	.zero		2


//--------------------- .nv.info                  --------------------------
	.section	.nv.info,"",@"SHT_CUDA_INFO"
	.align	4


	//----- nvinfo : EIATTR_REGCOUNT
	.align		4
        /*0000*/ 	.byte	0x04, 0x2f
        /*0002*/ 	.short	(.L_15 - .L_14)
	.align		4
.L_14:
        /*0004*/ 	.word	index@(_ZN7cutlass13device_kernelINS_4gemm6kernel13GemmUniversalIN4cute5tupleIJiiiiEEENS1_10collective13CollectiveMmaINS1_34MainloopSm90TmaGmmaWarpSpecializedILi9ENS5_IJNS4_1CILi1EEESB_SB_EEENS1_35KernelTmaWarpSpecializedCooperativeEEENS5_IJNSA_ILi128EEENSA_ILi64EEESG_EEENS_6half_tENS5_IJSB_llEEESI_SJ_NS4_8TiledMMAINS4_8MMA_AtomIJNS4_4SM904GMMA25MMA_64x64x16_F32F16F16_SSILNSN_5MajorE1ELSP_1ELNSN_7ScaleInE1ELSQ_1EEEEEENS4_6LayoutINS5_IJNSA_ILi2EEESB_SB_EEENS5_IJSB_NSA_ILi0EEESW_EEEEENS5_IJNS4_10UnderscoreESZ_SZ_EEEEENS4_13SM90_TMA_LOADENS4_14ComposedLayoutINS4_7SwizzleILi3ELi4ELi3EEENS4_18smem_ptr_flag_bitsILi16EEENST_INS5_IJSG_NSA_ILi8EEEEEENS5_IJSB_SG_EEEEEEEvNS4_8identityES12_S1C_vS1D_EENS_8epilogue10collective6detail29Sm90TmaWarpSpecializedAdapterINS1G_15DefaultEpilogueISI_NS5_IJlSB_lEEES1K_NS1F_6thread17LinearCombinationISI_Li1EffLNS1L_9ScaleType4KindE0ELNS_15FloatRoundStyleE2ESI_EENS1_15EpilogueDefaultEEEEEvvEEEEvNT_6ParamsE)
        /*0008*/ 	.word	0x000000a8


	//----- nvinfo : EIATTR_FRAME_SIZE
	.align		4
.L_15:
        /*000c*/ 	.byte	0x04, 0x11
        /*000e*/ 	.short	(.L_17 - .L_16)
	.align		4
.L_16:
        /*0010*/ 	.word	index@(_ZN7cutlass13device_kernelINS_4gemm6kernel13GemmUniversalIN4cute5tupleIJiiiiEEENS1_10collective13CollectiveMmaINS1_34MainloopSm90TmaGmmaWarpSpecializedILi9ENS5_IJNS4_1CILi1EEESB_SB_EEENS1_35KernelTmaWarpSpecializedCooperativeEEENS5_IJNSA_ILi128EEENSA_ILi64EEESG_EEENS_6half_tENS5_IJSB_llEEESI_SJ_NS4_8TiledMMAINS4_8MMA_AtomIJNS4_4SM904GMMA25MMA_64x64x16_F32F16F16_SSILNSN_5MajorE1ELSP_1ELNSN_7ScaleInE1ELSQ_1EEEEEENS4_6LayoutINS5_IJNSA_ILi2EEESB_SB_EEENS5_IJSB_NSA_ILi0EEESW_EEEEENS5_IJNS4_10UnderscoreESZ_SZ_EEEEENS4_13SM90_TMA_LOADENS4_14ComposedLayoutINS4_7SwizzleILi3ELi4ELi3EEENS4_18smem_ptr_flag_bitsILi16EEENST_INS5_IJSG_NSA_ILi8EEEEEENS5_IJSB_SG_EEEEEEEvNS4_8identityES12_S1C_vS1D_EENS_8epilogue10collective6detail29Sm90TmaWarpSpecializedAdapterINS1G_15DefaultEpilogueISI_NS5_IJlSB_lEEES1K_NS1F_6thread17LinearCombinationISI_Li1EffLNS1L_9ScaleType4KindE0ELNS_15FloatRoundStyleE2ESI_EENS1_15EpilogueDefaultEEEEEvvEEEEvNT_6ParamsE)
        /*0014*/ 	.word	0x00000000


	//----- nvinfo : EIATTR_MIN_STACK_SIZE
	.align		4
.L_17:
        /*0018*/ 	.byte	0x04, 0x12
        /*001a*/ 	.short	(.L_19 - .L_18)
	.align		4
.L_18:
        /*001c*/ 	.word	index@(_ZN7cutlass13device_kernelINS_4gemm6kernel13GemmUniversalIN4cute5tupleIJiiiiEEENS1_10collective13CollectiveMmaINS1_34MainloopSm90TmaGmmaWarpSpecializedILi9ENS5_IJNS4_1CILi1EEESB_SB_EEENS1_35KernelTmaWarpSpecializedCooperativeEEENS5_IJNSA_ILi128EEENSA_ILi64EEESG_EEENS_6half_tENS5_IJSB_llEEESI_SJ_NS4_8TiledMMAINS4_8MMA_AtomIJNS4_4SM904GMMA25MMA_64x64x16_F32F16F16_SSILNSN_5MajorE1ELSP_1ELNSN_7ScaleInE1ELSQ_1EEEEEENS4_6LayoutINS5_IJNSA_ILi2EEESB_SB_EEENS5_IJSB_NSA_ILi0EEESW_EEEEENS5_IJNS4_10UnderscoreESZ_SZ_EEEEENS4_13SM90_TMA_LOADENS4_14ComposedLayoutINS4_7SwizzleILi3ELi4ELi3EEENS4_18smem_ptr_flag_bitsILi16EEENST_INS5_IJSG_NSA_ILi8EEEEEENS5_IJSB_SG_EEEEEEEvNS4_8identityES12_S1C_vS1D_EENS_8epilogue10collective6detail29Sm90TmaWarpSpecializedAdapterINS1G_15DefaultEpilogueISI_NS5_IJlSB_lEEES1K_NS1F_6thread17LinearCombinationISI_Li1EffLNS1L_9ScaleType4KindE0ELNS_15FloatRoundStyleE2ESI_EENS1_15EpilogueDefaultEEEEEvvEEEEvNT_6ParamsE)
        /*0020*/ 	.word	0x00000000
.L_19:


//--------------------- .nv.compat                --------------------------
	.section	.nv.compat,"",@"SHT_CUDA_COMPAT_INFO"
	.align	4
        /*0000*/ 	.byte	0x02, 0x09, 0x01, 0x00, 0x02, 0x02, 0x04, 0x00, 0x02, 0x05, 0x05, 0x00, 0x03, 0x07, 0x01, 0x01
        /*0010*/ 	.byte	0x02, 0x03, 0x01, 0x00, 0x02, 0x06, 0x01, 0x00, 0x04, 0x0b, 0x08, 0x00, 0x00, 0x00, 0x00, 0x00
        /*0020*/ 	.byte	0x00, 0x00, 0x00, 0x00


//--------------------- .nv.info._ZN7cutlass13device_kernelINS_4gemm6kernel13GemmUniversalIN4cute5tupleIJiiiiEEENS1_10collective13CollectiveMmaINS1_34MainloopSm90TmaGmmaWarpSpecializedILi9ENS5_IJNS4_1CILi1EEESB_SB_EEENS1_35KernelTmaWarpSpecializedCooperativeEEENS5_IJNSA_ILi128EEENSA_ILi64EEESG_EEENS_6half_tENS5_IJSB_llEEESI_SJ_NS4_8TiledMMAINS4_8MMA_AtomIJNS4_4SM904GMMA25MMA_64x64x16_F32F16F16_SSILNSN_5MajorE1ELSP_1ELNSN_7ScaleInE1ELSQ_1EEEEEENS4_6LayoutINS5_IJNSA_ILi2EEESB_SB_EEENS5_IJSB_NSA_ILi0EEESW_EEEEENS5_IJNS4_10UnderscoreESZ_SZ_EEEEENS4_13SM90_TMA_LOADENS4_14ComposedLayoutINS4_7SwizzleILi3ELi4ELi3EEENS4_18smem_ptr_flag_bitsILi16EEENST_INS5_IJSG_NSA_ILi8EEEEEENS5_IJSB_SG_EEEEEEEvNS4_8identityES12_S1C_vS1D_EENS_8epilogue10collective6detail29Sm90TmaWarpSpecializedAdapterINS1G_15DefaultEpilogueISI_NS5_IJlSB_lEEES1K_NS1F_6thread17LinearCombinationISI_Li1EffLNS1L_9ScaleType4KindE0ELNS_15FloatRoundStyleE2ESI_EENS1_15EpilogueDefaultEEEEEvvEEEEvNT_6ParamsE --------------------------
	.section	.nv.info._ZN7cutlass13device_kernelINS_4gemm6kernel13GemmUniversalIN4cute5tupleIJiiiiEEENS1_10collective13CollectiveMmaINS1_34MainloopSm90TmaGmmaWarpSpecializedILi9ENS5_IJNS4_1CILi1EEESB_SB_EEENS1_35KernelTmaWarpSpecializedCooperativeEEENS5_IJNSA_ILi128EEENSA_ILi64EEESG_EEENS_6half_tENS5_IJSB_llEEESI_SJ_NS4_8TiledMMAINS4_8MMA_AtomIJNS4_4SM904GMMA25MMA_64x64x16_F32F16F16_SSILNSN_5MajorE1ELSP_1ELNSN_7ScaleInE1ELSQ_1EEEEEENS4_6LayoutINS5_IJNSA_ILi2EEESB_SB_EEENS5_IJSB_NSA_ILi0EEESW_EEEEENS5_IJNS4_10UnderscoreESZ_SZ_EEEEENS4_13SM90_TMA_LOADENS4_14ComposedLayoutINS4_7SwizzleILi3ELi4ELi3EEENS4_18smem_ptr_flag_bitsILi16EEENST_INS5_IJSG_NSA_ILi8EEEEEENS5_IJSB_SG_EEEEEEEvNS4_8identityES12_S1C_vS1D_EENS_8epilogue10collective6detail29Sm90TmaWarpSpecializedAdapterINS1G_15DefaultEpilogueISI_NS5_IJlSB_lEEES1K_NS1F_6thread17LinearCombinationISI_Li1EffLNS1L_9ScaleType4KindE0ELNS_15FloatRoundStyleE2ESI_EENS1_15EpilogueDefaultEEEEEvvEEEEvNT_6ParamsE,"",@"SHT_CUDA_INFO"
	.sectionflags	@""
	.align	4


	//----- nvinfo : EIATTR_CUDA_API_VERSION
	.align		4
        /*0000*/ 	.byte	0x04, 0x37
        /*0002*/ 	.short	(.L_21 - .L_20)
.L_20:
        /*0004*/ 	.word	0x00000082


	//----- nvinfo : EIATTR_KPARAM_INFO
	.align		4
.L_21:
        /*0008*/ 	.byte	0x04, 0x17
        /*000a*/ 	.short	(.L_23 - .L_22)
.L_22:
        /*000c*/ 	.word	0x00000000
        /*0010*/ 	.short	0x0000
        /*0012*/ 	.short	0x0070
        /*0014*/ 	.byte	0x00, 0xf0, 0x01, 0x10


	//----- nvinfo : EIATTR_SPARSE_MMA_MASK
	.align		4
.L_23:
        /*0018*/ 	.byte	0x03, 0x50
        /*001a*/ 	.short	0x0000


	//----- nvinfo : EIATTR_MAXREG_COUNT
	.align		4
        /*001c*/ 	.byte	0x03, 0x1b
        /*001e*/ 	.short	0x00a8


	//----- nvinfo : EIATTR_NUM_BARRIERS
	.align		4
        /*0020*/ 	.byte	0x02, 0x4c
        /*0022*/ 	.byte	0x01
	.zero		1


	//----- nvinfo : EIATTR_EXTERNS
	.align		4
        /*0024*/ 	.byte	0x04, 0x0f
        /*0026*/ 	.short	(.L_25 - .L_24)


	//   ....[0]....
	.align		4
.L_24:
        /*0028*/ 	.word	index@(__assertfail)


	//----- nvinfo : EIATTR_MERCURY_ISA_VERSION
	.align		4
.L_25:
        /*002c*/ 	.byte	0x03, 0x5f
        /*002e*/ 	.short	0x0101


	//----- nvinfo : EIATTR_INT_WARP_WIDE_INSTR_OFFSETS
	.align		4
        /*0030*/ 	.byte	0x04, 0x31
        /*0032*/ 	.short	(.L_27 - .L_26)


	//   ....[0]....
.L_26:
        /*0034*/ 	.word	0x00000480


	//   ....[1]....
        /*0038*/ 	.word	0x000004b0


	//   ....[2]....
        /*003c*/ 	.word	0x00000590


	//----- nvinfo : EIATTR_COOP_GROUP_MASK_REGIDS
	.align		4
.L_27:
        /*0040*/ 	.byte	0x04, 0x29
        /*0042*/ 	.short	(.L_29 - .L_28)


	//   ....[0]....
.L_28:
        /*0044*/ 	.word	0xffffffff


	//   ....[1]....
        /*0048*/ 	.word	0xffffffff


	//   ....[2]....
        /*004c*/ 	.word	0xffffffff


	//   ....[3]....
        /*0050*/ 	.word	0xffffffff


	//   ....[4]....
        /*0054*/ 	.word	0xffffffff


	//----- nvinfo : EIATTR_COOP_GROUP_INSTR_OFFSETS
	.align		4
.L_29:
        /*0058*/ 	.byte	0x04, 0x28
        /*005a*/ 	.short	(.L_31 - .L_30)


	//   ....[0]....
.L_30:
        /*005c*/ 	.word	0x00000060


	//   ....[1]....
        /*0060*/ 	.word	0x00000070


	//   ....[2]....
        /*0064*/ 	.word	0x00000130


	//   ....[3]....
        /*0068*/ 	.word	0x00000390


	//   ....[4]....
        /*006c*/ 	.word	0x00001040


	//----- nvinfo : EIATTR_REG_RECONFIG
	.align		4
.L_31:
        /*0070*/ 	.byte	0x01, 0x54
	.zero		2


	//----- nvinfo : EIATTR_SYSCALL_OFFSETS
	.align		4
        /*0074*/ 	.byte	0x04, 0x46
        /*0076*/ 	.short	(.L_33 - .L_32)


	//   ....[0]....
.L_32:
        /*0078*/ 	.word	0x00001200


	//----- nvinfo : EIATTR_MBARRIER_INSTR_OFFSETS
	.align		4
.L_33:
        /*007c*/ 	.byte	0x04, 0x39
        /*007e*/ 	.short	(.L_35 - .L_34)


	//   ....[0]....
.L_34:
        /*0080*/ 	.word	0x00000250
        /*0084*/ 	.word	0x000000ff
        /*0088*/ 	.word	0x00000000
        /*008c*/ 	.short	0x0100
        /*008e*/ 	.byte	0x08
	.zero		1


	//   ....[1]....
        /*0090*/ 	.word	0x00000260
        /*0094*/ 	.word	0x000000ff
        /*0098*/ 	.word	0x00000048
        /*009c*/ 	.short	0x0100
        /*009e*/ 	.byte	0x08
	.zero		1


	//   ....[2]....
        /*00a0*/ 	.word	0x00000270
        /*00a4*/ 	.word	0x000000ff
        /*00a8*/ 	.word	0x00000008
        /*00ac*/ 	.short	0x0100
        /*00ae*/ 	.byte	0x08
	.zero		1


	//   ....[3]....
        /*00b0*/ 	.word	0x00000280
        /*00b4*/ 	.word	0x000000ff
        /*00b8*/ 	.word	0x00000050
        /*00bc*/ 	.short	0x0100
        /*00be*/ 	.byte	0x08
	.zero		1


	//   ....[4]....
        /*00c0*/ 	.word	0x00000290
        /*00c4*/ 	.word	0x000000ff
        /*00c8*/ 	.word	0x00000010
        /*00cc*/ 	.short	0x0100
        /*00ce*/ 	.byte	0x08
	.zero		1


	//   ....[5]....
        /*00d0*/ 	.word	0x000002a0
        /*00d4*/ 	.word	0x000000ff
        /*00d8*/ 	.word	0x00000058
        /*00dc*/ 	.short	0x0100
        /*00de*/ 	.byte	0x08
	.zero		1


	//   ....[6]....
        /*00e0*/ 	.word	0x000002b0
        /*00e4*/ 	.word	0x000000ff
        /*00e8*/ 	.word	0x00000018
        /*00ec*/ 	.short	0x0100
        /*00ee*/ 	.byte	0x08
	.zero		1


	//   ....[7]....
        /*00f0*/ 	.word	0x000002c0
        /*00f4*/ 	.word	0x000000ff
        /*00f8*/ 	.word	0x00000060
        /*00fc*/ 	.short	0x0100
        /*00fe*/ 	.byte	0x08
	.zero		1


	//   ....[8]....
        /*0100*/ 	.word	0x000002d0
        /*0104*/ 	.word	0x000000ff
        /*0108*/ 	.word	0x00000020
        /*010c*/ 	.short	0x0100
        /*010e*/ 	.byte	0x08
	.zero		1


	//   ....[9]....
        /*0110*/ 	.word	0x000002e0
        /*0114*/ 	.word	0x000000ff
        /*0118*/ 	.word	0x00000068
        /*011c*/ 	.short	0x0100
        /*011e*/ 	.byte	0x08
	.zero		1


	//   ....[10]....
        /*0120*/ 	.word	0x000002f0
        /*0124*/ 	.word	0x000000ff
        /*0128*/ 	.word	0x00000028
        /*012c*/ 	.short	0x0100
        /*012e*/ 	.byte	0x08
	.zero		1


	//   ....[11]....
        /*0130*/ 	.word	0x00000300
        /*0134*/ 	.word	0x000000ff
        /*0138*/ 	.word	0x00000070
        /*013c*/ 	.short	0x0100
        /*013e*/ 	.byte	0x08
	.zero		1


	//   ....[12]....
        /*0140*/ 	.word	0x00000310
        /*0144*/ 	.word	0x000000ff
        /*0148*/ 	.word	0x00000030
        /*014c*/ 	.short	0x0100
        /*014e*/ 	.byte	0x08
	.zero		1


	//   ....[13]....
        /*0150*/ 	.word	0x00000320
        /*0154*/ 	.word	0x000000ff
        /*0158*/ 	.word	0x00000078
        /*015c*/ 	.short	0x0100
        /*015e*/ 	.byte	0x08
	.zero		1


	//   ....[14]....
        /*0160*/ 	.word	0x00000330
        /*0164*/ 	.word	0x000000ff
        /*0168*/ 	.word	0x00000038
        /*016c*/ 	.short	0x0100
        /*016e*/ 	.byte	0x08
	.zero		1


	//   ....[15]....
        /*0170*/ 	.word	0x00000340
        /*0174*/ 	.word	0x000000ff
        /*0178*/ 	.word	0x00000080
        /*017c*/ 	.short	0x0100
        /*017e*/ 	.byte	0x08
	.zero		1


	//   ....[16]....
        /*0180*/ 	.word	0x00000350
        /*0184*/ 	.word	0x000000ff
        /*0188*/ 	.word	0x00000040
        /*018c*/ 	.short	0x0100
        /*018e*/ 	.byte	0x08
	.zero		1


	//   ....[17]....
        /*0190*/ 	.word	0x00000360
        /*0194*/ 	.word	0x000000ff
        /*0198*/ 	.word	0x00000088
        /*019c*/ 	.short	0x0100
        /*019e*/ 	.byte	0x08
	.zero		1


	//   ....[18]....
        /*01a0*/ 	.word	0x00000600
        /*01a4*/ 	.word	0x000000ff
        /*01a8*/ 	.word	0x000000a0
        /*01ac*/ 	.short	0x0100
        /*01ae*/ 	.byte	0x06
	.zero		1


	//   ....[19]....
        /*01b0*/ 	.word	0x00000660
        /*01b4*/ 	.word	0x000000ff
        /*01b8*/ 	.word	0x000000a8
        /*01bc*/ 	.short	0x0100
        /*01be*/ 	.byte	0x06
	.zero		1


	//   ....[20]....
        /*01c0*/ 	.word	0x00001280
        /*01c4*/ 	.word	0x00000003
        /*01c8*/ 	.word	0x00000000
        /*01cc*/ 	.short	0x010a
        /*01ce*/ 	.byte	0x3f
	.zero		1


	//   ....[21]....
        /*01d0*/ 	.word	0x000012c0
        /*01d4*/ 	.word	0x00000003
        /*01d8*/ 	.word	0x00000000
        /*01dc*/ 	.short	0x010a
        /*01de*/ 	.byte	0x3f
	.zero		1


	//   ....[22]....
        /*01e0*/ 	.word	0x00001640
        /*01e4*/ 	.word	0x000000ff
        /*01e8*/ 	.word	0x00000000
        /*01ec*/ 	.short	0x010a
        /*01ee*/ 	.byte	0x07
	.zero		1


	//   ....[23]....
        /*01f0*/ 	.word	0x00001680
        /*01f4*/ 	.word	0x000000ff
        /*01f8*/ 	.word	0x00000000
        /*01fc*/ 	.short	0x010a
        /*01fe*/ 	.byte	0x07
	.zero		1


	//   ....[24]....
        /*0200*/ 	.word	0x000018e0
        /*0204*/ 	.word	0x000000ff
        /*0208*/ 	.word	0x00000000
        /*020c*/ 	.short	0x0101
        /*020e*/ 	.byte	0x07
	.zero		1


	//   ....[25]....
        /*0210*/ 	.word	0x00001ae0
        /*0214*/ 	.word	0x000000ff
        /*0218*/ 	.word	0x00000000
        /*021c*/ 	.short	0x0101
        /*021e*/ 	.byte	0x06
	.zero		1


	//   ....[26]....
        /*0220*/ 	.word	0x00005090
        /*0224*/ 	.word	0x0000000e
        /*0228*/ 	.word	0x00000048
        /*022c*/ 	.short	0x010a
        /*022e*/ 	.byte	0x3f
	.zero		1


	//   ....[27]....
        /*0230*/ 	.word	0x00005460
        /*0234*/ 	.word	0x00000006
        /*0238*/ 	.word	0x000000a8
        /*023c*/ 	.short	0x0101
        /*023e*/ 	.byte	0x3f
	.zero		1


	//   ....[28]....
        /*0240*/ 	.word	0x00005b90
        /*0244*/ 	.word	0x00000007
        /*0248*/ 	.word	0x00000000
        /*024c*/ 	.short	0x010a
        /*024e*/ 	.byte	0x3f
	.zero		1


	//   ....[29]....
        /*0250*/ 	.word	0x00005c10
        /*0254*/ 	.word	0x00000009
        /*0258*/ 	.word	0x00000000
        /*025c*/ 	.short	0x010a
        /*025e*/ 	.byte	0x3f
	.zero		1


	//   ....[30]....
        /*0260*/ 	.word	0x00005ca0
        /*0264*/ 	.word	0x00000006
        /*0268*/ 	.word	0x00000000
        /*026c*/ 	.short	0x010a
        /*026e*/ 	.byte	0x3f
	.zero		1


	//   ....[31]....
        /*0270*/ 	.word	0x00005d30
        /*0274*/ 	.word	0x00000009
        /*0278*/ 	.word	0x00000000
        /*027c*/ 	.short	0x010a
        /*027e*/ 	.byte	0x3f
	.zero		1


	//   ....[32]....
        /*0280*/ 	.word	0x00005dc0
        /*0284*/ 	.word	0x00000006
        /*0288*/ 	.word	0x00000000
        /*028c*/ 	.short	0x010a
        /*028e*/ 	.byte	0x3f
	.zero		1


	//   ....[33]....
        /*0290*/ 	.word	0x00005e50
        /*0294*/ 	.word	0x00000009
        /*0298*/ 	.word	0x00000000
        /*029c*/ 	.short	0x010a
        /*029e*/ 	.byte	0x3f
	.zero		1


	//   ....[34]....
        /*02a0*/ 	.word	0x00005ee0
        /*02a4*/ 	.word	0x00000006
        /*02a8*/ 	.word	0x00000000
        /*02ac*/ 	.short	0x010a
        /*02ae*/ 	.byte	0x3f
	.zero		1


	//   ....[35]....
        /*02b0*/ 	.word	0x00005f70
        /*02b4*/ 	.word	0x00000009
        /*02b8*/ 	.word	0x00000000
        /*02bc*/ 	.short	0x010a
        /*02be*/ 	.byte	0x3f
	.zero		1


	//   ....[36]....
        /*02c0*/ 	.word	0x00006000
        /*02c4*/ 	.word	0x00000003
        /*02c8*/ 	.word	0x00000000
        /*02cc*/ 	.short	0x010a
        /*02ce*/ 	.byte	0x3f
	.zero		1


	//   ....[37]....
        /*02d0*/ 	.word	0x00006060
        /*02d4*/ 	.word	0x00000003
        /*02d8*/ 	.word	0x00000000
        /*02dc*/ 	.short	0x010a
        /*02de*/ 	.byte	0x3f
	.zero		1


	//   ....[38]....
        /*02e0*/ 	.word	0x000060c0
        /*02e4*/ 	.word	0x00000004
        /*02e8*/ 	.word	0x00000000
        /*02ec*/ 	.short	0x010a
        /*02ee*/ 	.byte	0x3f
	.zero		1


	//   ....[39]....
        /*02f0*/ 	.word	0x00006190
        /*02f4*/ 	.word	0x0000000e
        /*02f8*/ 	.word	0x00000048
        /*02fc*/ 	.short	0x010a
        /*02fe*/ 	.byte	0x3f
	.zero		1


	//   ....[40]....
        /*0300*/ 	.word	0x00006260
        /*0304*/ 	.word	0x00000007
        /*0308*/ 	.word	0x00000000
        /*030c*/ 	.short	0x010a
        /*030e*/ 	.byte	0x3f
	.zero		1


	//   ....[41]....
        /*0310*/ 	.word	0x000062b0
        /*0314*/ 	.word	0x00000009
        /*0318*/ 	.word	0x00000000
        /*031c*/ 	.short	0x010a
        /*031e*/ 	.byte	0x3f
	.zero		1


	//   ....[42]....
        /*0320*/ 	.word	0x00006300
        /*0324*/ 	.word	0x00000006
        /*0328*/ 	.word	0x00000000
        /*032c*/ 	.short	0x010a
        /*032e*/ 	.byte	0x3f
	.zero		1


	//   ....[43]....
        /*0330*/ 	.word	0x00006350
        /*0334*/ 	.word	0x00000009
        /*0338*/ 	.word	0x00000000
        /*033c*/ 	.short	0x010a
        /*033e*/ 	.byte	0x3f
	.zero		1


	//   ....[44]....
        /*0340*/ 	.word	0x000063a0
        /*0344*/ 	.word	0x00000006
        /*0348*/ 	.word	0x00000000
        /*034c*/ 	.short	0x010a
        /*034e*/ 	.byte	0x3f
	.zero		1


	//   ....[45]....
        /*0350*/ 	.word	0x000063f0
        /*0354*/ 	.word	0x00000009
        /*0358*/ 	.word	0x00000000
        /*035c*/ 	.short	0x010a
        /*035e*/ 	.byte	0x3f
	.zero		1


	//   ....[46]....
        /*0360*/ 	.word	0x00006440
        /*0364*/ 	.word	0x00000006
        /*0368*/ 	.word	0x00000000
        /*036c*/ 	.short	0x010a
        /*036e*/ 	.byte	0x3f
	.zero		1


	//   ....[47]....
        /*0370*/ 	.word	0x00006490
        /*0374*/ 	.word	0x00000009
        /*0378*/ 	.word	0x00000000
        /*037c*/ 	.short	0x010a
        /*037e*/ 	.byte	0x3f
	.zero		1


	//----- nvinfo : EIATTR_NUM_MBARRIERS
	.align		4
.L_35:
        /*0380*/ 	.byte	0x03, 0x38
        /*0382*/ 	.short	0x0014


	//----- nvinfo : EIATTR_EXIT_INSTR_OFFSETS
	.align		4
        /*0384*/ 	.byte	0x04, 0x1c
        /*0386*/ 	.short	(.L_37 - .L_36)


	//   ....[0]....
.L_36:
        /*0388*/ 	.word	0x000006b0


	//   ....[1]....
        /*038c*/ 	.word	0x00000f70


	//   ....[2]....
        /*0390*/ 	.word	0x000046e0


	//   ....[3]....
        /*0394*/ 	.word	0x00004d10


	//   ....[4]....
        /*0398*/ 	.word	0x00006050


	//----- nvinfo : EIATTR_MAX_THREADS
	.align		4
.L_37:
        /*039c*/ 	.byte	0x04, 0x05
        /*039e*/ 	.short	(.L_39 - .L_38)
.L_38:
        /*03a0*/ 	.word	0x00000180
        /*03a4*/ 	.word	0x00000001
        /*03a8*/ 	.word	0x00000001


	//----- nvinfo : EIATTR_CRS_STACK_SIZE
	.align		4
.L_39:
        /*03ac*/ 	.byte	0x04, 0x1e
        /*03ae*/ 	.short	(.L_41 - .L_40)
.L_40:
        /*03b0*/ 	.word	0x00000000


	//----- nvinfo : EIATTR_CBANK_PARAM_SIZE
	.align		4
.L_41:
        /*03b4*/ 	.byte	0x03, 0x19
        /*03b6*/ 	.short	0x0470


	//----- nvinfo : EIATTR_PARAM_CBANK
	.align		4
        /*03b8*/ 	.byte	0x04, 0x0a
        /*03ba*/ 	.short	(.L_43 - .L_42)
	.align		4
.L_42:
        /*03bc*/ 	.word	index@(.nv.constant0._ZN7cutlass13device_kernelINS_4gemm6kernel13GemmUniversalIN4cute5tupleIJiiiiEEENS1_10collective13CollectiveMmaINS1_34MainloopSm90TmaGmmaWarpSpecializedILi9ENS5_IJNS4_1CILi1EEESB_SB_EEENS1_35KernelTmaWarpSpecializedCooperativeEEENS5_IJNSA_ILi128EEENSA_ILi64EEESG_EEENS_6half_tENS5_IJSB_llEEESI_SJ_NS4_8TiledMMAINS4_8MMA_AtomIJNS4_4SM904GMMA25MMA_64x64x16_F32F16F16_SSILNSN_5MajorE1ELSP_1ELNSN_7ScaleInE1ELSQ_1EEEEEENS4_6LayoutINS5_IJNSA_ILi2EEESB_SB_EEENS5_IJSB_NSA_ILi0EEESW_EEEEENS5_IJNS4_10UnderscoreESZ_SZ_EEEEENS4_13SM90_TMA_LOADENS4_14ComposedLayoutINS4_7SwizzleILi3ELi4ELi3EEENS4_18smem_ptr_flag_bitsILi16EEENST_INS5_IJSG_NSA_ILi8EEEEEENS5_IJSB_SG_EEEEEEEvNS4_8identityES12_S1C_vS1D_EENS_8epilogue10collective6detail29Sm90TmaWarpSpecializedAdapterINS1G_15DefaultEpilogueISI_NS5_IJlSB_lEEES1K_NS1F_6thread17LinearCombinationISI_Li1EffLNS1L_9ScaleType4KindE0ELNS_15FloatRoundStyleE2ESI_EENS1_15EpilogueDefaultEEEEEvvEEEEvNT_6ParamsE)
        /*03c0*/ 	.short	0x0210
        /*03c2*/ 	.short	0x0470


	//----- nvinfo : EIATTR_SW_WAR
	.align		4
.L_43:
        /*03c4*/ 	.byte	0x04, 0x36
        /*03c6*/ 	.short	(.L_45 - .L_44)
.L_44:
        /*03c8*/ 	.word	0x00000008
.L_45:


//--------------------- .nv.callgraph             --------------------------
	.section	.nv.callgraph,"",@"SHT_CUDA_CALLGRAPH"
	.align	4
	.sectionentsize	8
	.align		4
        /*0000*/ 	.word	0x00000000
	.align		4
        /*0004*/ 	.word	0xffffffff
	.align		4
        /*0008*/ 	.word	index@(_ZN7cutlass13device_kernelINS_4gemm6kernel13GemmUniversalIN4cute5tupleIJiiiiEEENS1_10collective13CollectiveMmaINS1_34MainloopSm90TmaGmmaWarpSpecializedILi9ENS5_IJNS4_1CILi1EEESB_SB_EEENS1_35KernelTmaWarpSpecializedCooperativeEEENS5_IJNSA_ILi128EEENSA_ILi64EEESG_EEENS_6half_tENS5_IJSB_llEEESI_SJ_NS4_8TiledMMAINS4_8MMA_AtomIJNS4_4SM904GMMA25MMA_64x64x16_F32F16F16_SSILNSN_5MajorE1ELSP_1ELNSN_7ScaleInE1ELSQ_1EEEEEENS4_6LayoutINS5_IJNSA_ILi2EEESB_SB_EEENS5_IJSB_NSA_ILi0EEESW_EEEEENS5_IJNS4_10UnderscoreESZ_SZ_EEEEENS4_13SM90_TMA_LOADENS4_14ComposedLayoutINS4_7SwizzleILi3ELi4ELi3EEENS4_18smem_ptr_flag_bitsILi16EEENST_INS5_IJSG_NSA_ILi8EEEEEENS5_IJSB_SG_EEEEEEEvNS4_8identityES12_S1C_vS1D_EENS_8epilogue10collective6detail29Sm90TmaWarpSpecializedAdapterINS1G_15DefaultEpilogueISI_NS5_IJlSB_lEEES1K_NS1F_6thread17LinearCombinationISI_Li1EffLNS1L_9ScaleType4KindE0ELNS_15FloatRoundStyleE2ESI_EENS1_15EpilogueDefaultEEEEEvvEEEEvNT_6ParamsE)
	.align		4
        /*000c*/ 	.word	index@(__assertfail)
	.align		4
        /*0010*/ 	.word	0x00000000
	.align		4
        /*0014*/ 	.word	0xfffffffe
	.align		4
        /*0018*/ 	.word	0x00000000
	.align		4
        /*001c*/ 	.word	0xfffffffd
	.align		4
        /*0020*/ 	.word	0x00000000
	.align		4
        /*0024*/ 	.word	0xfffffffc


//--------------------- .nv.constant4             --------------------------
	.section	.nv.constant4,"a",@progbits
	.align	8
	.align		8
.nv.constant4:
        /*0000*/ 	.dword	__assertfail
	.align		8
        /*0008*/ 	.dword	__unnamed_1
	.align		8
        /*0010*/ 	.dword	_ZN40_INTERNAL_0af3f586_4_k_cu_a08445b1_206364cuda3std3__45__cpo5beginE
	.align		8
        /*0018*/ 	.dword	_ZN40_INTERNAL_0af3f586_4_k_cu_a08445b1_206364cuda3std3__45__cpo3endE
	.align		8
        /*0020*/ 	.dword	_ZN40_INTERNAL_0af3f586_4_k_cu_a08445b1_206364cuda3std3__45__cpo6cbeginE
	.align		8
        /*0028*/ 	.dword	_ZN40_INTERNAL_0af3f586_4_k_cu_a08445b1_206364cuda3std3__45__cpo4cendE
	.align		8
        /*0030*/ 	.dword	_ZN40_INTERNAL_0af3f586_4_k_cu_a08445b1_206364cuda3std3__442_GLOBAL__N__0af3f586_4_k_cu_a08445b1_206366ignoreE
	.align		8
        /*0038*/ 	.dword	_ZN40_INTERNAL_0af3f586_4_k_cu_a08445b1_206364cuda3std3__419piecewise_constructE
	.align		8
        /*0040*/ 	.dword	_ZN40_INTERNAL_0af3f586_4_k_cu_a08445b1_206364cuda3std3__48in_placeE
	.align		8
        /*0048*/ 	.dword	_ZN40_INTERNAL_0af3f586_4_k_cu_a08445b1_206364cuda3std6ranges3__45__cpo4swapE
	.align		8
        /*0050*/ 	.dword	_ZN40_INTERNAL_0af3f586_4_k_cu_a08445b1_206364cuda3std6ranges3__45__cpo9iter_moveE
	.align		8
        /*0058*/ 	.dword	_ZN40_INTERNAL_0af3f586_4_k_cu_a08445b1_206364cute7productE
	.align		8
        /*0060*/ 	.dword	_ZN40_INTERNAL_0af3f586_4_k_cu_a08445b1_206364cute1_E
	.align		8
        /*0068*/ 	.dword	$str$22
	.align		8
        /*0070*/ 	.dword	$str$23


//--------------------- .text._ZN7cutlass13device_kernelINS_4gemm6kernel13GemmUniversalIN4cute5tupleIJiiiiEEENS1_10collective13CollectiveMmaINS1_34MainloopSm90TmaGmmaWarpSpecializedILi9ENS5_IJNS4_1CILi1EEESB_SB_EEENS1_35KernelTmaWarpSpecializedCooperativeEEENS5_IJNSA_ILi128EEENSA_ILi64EEESG_EEENS_6half_tENS5_IJSB_llEEESI_SJ_NS4_8TiledMMAINS4_8MMA_AtomIJNS4_4SM904GMMA25MMA_64x64x16_F32F16F16_SSILNSN_5MajorE1ELSP_1ELNSN_7ScaleInE1ELSQ_1EEEEEENS4_6LayoutINS5_IJNSA_ILi2EEESB_SB_EEENS5_IJSB_NSA_ILi0EEESW_EEEEENS5_IJNS4_10UnderscoreESZ_SZ_EEEEENS4_13SM90_TMA_LOADENS4_14ComposedLayoutINS4_7SwizzleILi3ELi4ELi3EEENS4_18smem_ptr_flag_bitsILi16EEENST_INS5_IJSG_NSA_ILi8EEEEEENS5_IJSB_SG_EEEEEEEvNS4_8identityES12_S1C_vS1D_EENS_8epilogue10collective6detail29Sm90TmaWarpSpecializedAdapterINS1G_15DefaultEpilogueISI_NS5_IJlSB_lEEES1K_NS1F_6thread17LinearCombinationISI_Li1EffLNS1L_9ScaleType4KindE0ELNS_15FloatRoundStyleE2ESI_EENS1_15EpilogueDefaultEEEEEvvEEEEvNT_6ParamsE --------------------------
	.section	.text._ZN7cutlass13device_kernelINS_4gemm6kernel13GemmUniversalIN4cute5tupleIJiiiiEEENS1_10collective13CollectiveMmaINS1_34MainloopSm90TmaGmmaWarpSpecializedILi9ENS5_IJNS4_1CILi1EEESB_SB_EEENS1_35KernelTmaWarpSpecializedCooperativeEEENS5_IJNSA_ILi128EEENSA_ILi64EEESG_EEENS_6half_tENS5_IJSB_llEEESI_SJ_NS4_8TiledMMAINS4_8MMA_AtomIJNS4_4SM904GMMA25MMA_64x64x16_F32F16F16_SSILNSN_5MajorE1ELSP_1ELNSN_7ScaleInE1ELSQ_1EEEEEENS4_6LayoutINS5_IJNSA_ILi2EEESB_SB_EEENS5_IJSB_NSA_ILi0EEESW_EEEEENS5_IJNS4_10UnderscoreESZ_SZ_EEEEENS4_13SM90_TMA_LOADENS4_14ComposedLayoutINS4_7SwizzleILi3ELi4ELi3EEENS4_18smem_ptr_flag_bitsILi16EEENST_INS5_IJSG_NSA_ILi8EEEEEENS5_IJSB_SG_EEEEEEEvNS4_8identityES12_S1C_vS1D_EENS_8epilogue10collective6detail29Sm90TmaWarpSpecializedAdapterINS1G_15DefaultEpilogueISI_NS5_IJlSB_lEEES1K_NS1F_6thread17LinearCombinationISI_Li1EffLNS1L_9ScaleType4KindE0ELNS_15FloatRoundStyleE2ESI_EENS1_15EpilogueDefaultEEEEEvvEEEEvNT_6ParamsE,"ax",@progbits
	.align	128
.text._ZN7cutlass13device_kernelINS_4gemm6kernel13GemmUniversalIN4cute5tupleIJiiiiEEENS1_10collective13CollectiveMmaINS1_34MainloopSm90TmaGmmaWarpSpecializedILi9ENS5_IJNS4_1CILi1EEESB_SB_EEENS1_35KernelTmaWarpSpecializedCooperativeEEENS5_IJNSA_ILi128EEENSA_ILi64EEESG_EEENS_6half_tENS5_IJSB_llEEESI_SJ_NS4_8TiledMMAINS4_8MMA_AtomIJNS4_4SM904GMMA25MMA_64x64x16_F32F16F16_SSILNSN_5MajorE1ELSP_1ELNSN_7ScaleInE1ELSQ_1EEEEEENS4_6LayoutINS5_IJNSA_ILi2EEESB_SB_EEENS5_IJSB_NSA_ILi0EEESW_EEEEENS5_IJNS4_10UnderscoreESZ_SZ_EEEEENS4_13SM90_TMA_LOADENS4_14ComposedLayoutINS4_7SwizzleILi3ELi4ELi3EEENS4_18smem_ptr_flag_bitsILi16EEENST_INS5_IJSG_NSA_ILi8EEEEEENS5_IJSB_SG_EEEEEEEvNS4_8identityES12_S1C_vS1D_EENS_8epilogue10collective6detail29Sm90TmaWarpSpecializedAdapterINS1G_15DefaultEpilogueISI_NS5_IJlSB_lEEES1K_NS1F_6thread17LinearCombinationISI_Li1EffLNS1L_9ScaleType4KindE0ELNS_15FloatRoundStyleE2ESI_EENS1_15EpilogueDefaultEEEEEvvEEEEvNT_6ParamsE:
        .type           _ZN7cutlass13device_kernelINS_4gemm6kernel13GemmUniversalIN4cute5tupleIJiiiiEEENS1_10collective13CollectiveMmaINS1_34MainloopSm90TmaGmmaWarpSpecializedILi9ENS5_IJNS4_1CILi1EEESB_SB_EEENS1_35KernelTmaWarpSpecializedCooperativeEEENS5_IJNSA_ILi128EEENSA_ILi64EEESG_EEENS_6half_tENS5_IJSB_llEEESI_SJ_NS4_8TiledMMAINS4_8MMA_AtomIJNS4_4SM904GMMA25MMA_64x64x16_F32F16F16_SSILNSN_5MajorE1ELSP_1ELNSN_7ScaleInE1ELSQ_1EEEEEENS4_6LayoutINS5_IJNSA_ILi2EEESB_SB_EEENS5_IJSB_NSA_ILi0EEESW_EEEEENS5_IJNS4_10UnderscoreESZ_SZ_EEEEENS4_13SM90_TMA_LOADENS4_14ComposedLayoutINS4_7SwizzleILi3ELi4ELi3EEENS4_18smem_ptr_flag_bitsILi16EEENST_INS5_IJSG_NSA_ILi8EEEEEENS5_IJSB_SG_EEEEEEEvNS4_8identityES12_S1C_vS1D_EENS_8epilogue10collective6detail29Sm90TmaWarpSpecializedAdapterINS1G_15DefaultEpilogueISI_NS5_IJlSB_lEEES1K_NS1F_6thread17LinearCombinationISI_Li1EffLNS1L_9ScaleType4KindE0ELNS_15FloatRoundStyleE2ESI_EENS1_15EpilogueDefaultEEEEEvvEEEEvNT_6ParamsE,@function
        .size           _ZN7cutlass13device_kernelINS_4gemm6kernel13GemmUniversalIN4cute5tupleIJiiiiEEENS1_10collective13CollectiveMmaINS1_34MainloopSm90TmaGmmaWarpSpecializedILi9ENS5_IJNS4_1CILi1EEESB_SB_EEENS1_35KernelTmaWarpSpecializedCooperativeEEENS5_IJNSA_ILi128EEENSA_ILi64EEESG_EEENS_6half_tENS5_IJSB_llEEESI_SJ_NS4_8TiledMMAINS4_8MMA_AtomIJNS4_4SM904GMMA25MMA_64x64x16_F32F16F16_SSILNSN_5MajorE1ELSP_1ELNSN_7ScaleInE1ELSQ_1EEEEEENS4_6LayoutINS5_IJNSA_ILi2EEESB_SB_EEENS5_IJSB_NSA_ILi0EEESW_EEEEENS5_IJNS4_10UnderscoreESZ_SZ_EEEEENS4_13SM90_TMA_LOADENS4_14ComposedLayoutINS4_7SwizzleILi3ELi4ELi3EEENS4_18smem_ptr_flag_bitsILi16EEENST_INS5_IJSG_NSA_ILi8EEEEEENS5_IJSB_SG_EEEEEEEvNS4_8identityES12_S1C_vS1D_EENS_8epilogue10collective6detail29Sm90TmaWarpSpecializedAdapterINS1G_15DefaultEpilogueISI_NS5_IJlSB_lEEES1K_NS1F_6thread17LinearCombinationISI_Li1EffLNS1L_9ScaleType4KindE0ELNS_15FloatRoundStyleE2ESI_EENS1_15EpilogueDefaultEEEEEvvEEEEvNT_6ParamsE,(.L_x_141 - _ZN7cutlass13device_kernelINS_4gemm6kernel13GemmUniversalIN4cute5tupleIJiiiiEEENS1_10collective13CollectiveMmaINS1_34MainloopSm90TmaGmmaWarpSpecializedILi9ENS5_IJNS4_1CILi1EEESB_SB_EEENS1_35KernelTmaWarpSpecializedCooperativeEEENS5_IJNSA_ILi128EEENSA_ILi64EEESG_EEENS_6half_tENS5_IJSB_llEEESI_SJ_NS4_8TiledMMAINS4_8MMA_AtomIJNS4_4SM904GMMA25MMA_64x64x16_F32F16F16_SSILNSN_5MajorE1ELSP_1ELNSN_7ScaleInE1ELSQ_1EEEEEENS4_6LayoutINS5_IJNSA_ILi2EEESB_SB_EEENS5_IJSB_NSA_ILi0EEESW_EEEEENS5_IJNS4_10UnderscoreESZ_SZ_EEEEENS4_13SM90_TMA_LOADENS4_14ComposedLayoutINS4_7SwizzleILi3ELi4ELi3EEENS4_18smem_ptr_flag_bitsILi16EEENST_INS5_IJSG_NSA_ILi8EEEEEENS5_IJSB_SG_EEEEEEEvNS4_8identityES12_S1C_vS1D_EENS_8epilogue10collective6detail29Sm90TmaWarpSpecializedAdapterINS1G_15DefaultEpilogueISI_NS5_IJlSB_lEEES1K_NS1F_6thread17LinearCombinationISI_Li1EffLNS1L_9ScaleType4KindE0ELNS_15FloatRoundStyleE2ESI_EENS1_15EpilogueDefaultEEEEEvvEEEEvNT_6ParamsE)
        .other          _ZN7cutlass13device_kernelINS_4gemm6kernel13GemmUniversalIN4cute5tupleIJiiiiEEENS1_10collective13CollectiveMmaINS1_34MainloopSm90TmaGmmaWarpSpecializedILi9ENS5_IJNS4_1CILi1EEESB_SB_EEENS1_35KernelTmaWarpSpecializedCooperativeEEENS5_IJNSA_ILi128EEENSA_ILi64EEESG_EEENS_6half_tENS5_IJSB_llEEESI_SJ_NS4_8TiledMMAINS4_8MMA_AtomIJNS4_4SM904GMMA25MMA_64x64x16_F32F16F16_SSILNSN_5MajorE1ELSP_1ELNSN_7ScaleInE1ELSQ_1EEEEEENS4_6LayoutINS5_IJNSA_ILi2EEESB_SB_EEENS5_IJSB_NSA_ILi0EEESW_EEEEENS5_IJNS4_10UnderscoreESZ_SZ_EEEEENS4_13SM90_TMA_LOADENS4_14ComposedLayoutINS4_7SwizzleILi3ELi4ELi3EEENS4_18smem_ptr_flag_bitsILi16EEENST_INS5_IJSG_NSA_ILi8EEEEEENS5_IJSB_SG_EEEEEEEvNS4_8identityES12_S1C_vS1D_EENS_8epilogue10collective6detail29Sm90TmaWarpSpecializedAdapterINS1G_15DefaultEpilogueISI_NS5_IJlSB_lEEES1K_NS1F_6thread17LinearCombinationISI_Li1EffLNS1L_9ScaleType4KindE0ELNS_15FloatRoundStyleE2ESI_EENS1_15EpilogueDefaultEEEEEvvEEEEvNT_6ParamsE,@"STO_CUDA_ENTRY STV_DEFAULT"
_ZN7cutlass13device_kernelINS_4gemm6kernel13GemmUniversalIN4cute5tupleIJiiiiEEENS1_10collective13CollectiveMmaINS1_34MainloopSm90TmaGmmaWarpSpecializedILi9ENS5_IJNS4_1CILi1EEESB_SB_EEENS1_35KernelTmaWarpSpecializedCooperativeEEENS5_IJNSA_ILi128EEENSA_ILi64EEESG_EEENS_6half_tENS5_IJSB_llEEESI_SJ_NS4_8TiledMMAINS4_8MMA_AtomIJNS4_4SM904GMMA25MMA_64x64x16_F32F16F16_SSILNSN_5MajorE1ELSP_1ELNSN_7ScaleInE1ELSQ_1EEEEEENS4_6LayoutINS5_IJNSA_ILi2EEESB_SB_EEENS5_IJSB_NSA_ILi0EEESW_EEEEENS5_IJNS4_10UnderscoreESZ_SZ_EEEEENS4_13SM90_TMA_LOADENS4_14ComposedLayoutINS4_7SwizzleILi3ELi4ELi3EEENS4_18smem_ptr_flag_bitsILi16EEENST_INS5_IJSG_NSA_ILi8EEEEEENS5_IJSB_SG_EEEEEEEvNS4_8identityES12_S1C_vS1D_EENS_8epilogue10collective6detail29Sm90TmaWarpSpecializedAdapterINS1G_15DefaultEpilogueISI_NS5_IJlSB_lEEES1K_NS1F_6thread17LinearCombinationISI_Li1EffLNS1L_9ScaleType4KindE0ELNS_15FloatRoundStyleE2ESI_EENS1_15EpilogueDefaultEEEEEvvEEEEvNT_6ParamsE:
[----:B------:R-:W0:Y:S01]  /*0000*/  LDC R1, c[0x0][0x28] ;  /* 0x00000a00ff017b82 */ /* 0x000e220000000800 */
[----:B------:R-:W1:Y:S01]  /*0010*/  S2R R18, SR_TID.X ;  /* 0x0000000000127919 */ /* 0x000e620000002100 */
[----:B------:R-:W-:Y:S01]  /*0020*/  ELECT P0, URZ, PT ;  /* 0x00000000003f782f */ /* 0x000fe20003800000 */
[----:B------:R-:W-:Y:S01]  /*0030*/  BSSY B0, `(.L_x_0) ;  /* 0x000000f000007945 */ /* 0x000fe20003800000 */
[--C-:B-1----:R-:W-:Y:S02]  /*0040*/  SHF.R.U32.HI R0, RZ, 0x5, R18.reuse ;  /* 0x00000005ff007819 */ /* 0x102fe40000011612 */
[----:B------:R-:W-:-:S03]  /*0050*/  SHF.R.U32.HI R22, RZ, 0x7, R18 ;  /* 0x00000007ff167819 */ /* 0x000fc60000011612 */
[----:B------:R-:W1:Y:S04]  /*0060*/  SHFL.IDX PT, R5, R0, RZ, 0x1f ;  /* 0x00001fff00057589 */ /* 0x000e6800000e0000 */
[----:B------:R2:W3:Y:S01]  /*0070*/  SHFL.IDX PT, R8, R22, RZ, 0x1f ;  /* 0x00001fff16087589 */ /* 0x0004e200000e0000 */
[----:B-1----:R-:W-:-:S13]  /*0080*/  ISETP.NE.OR P0, PT, R5, RZ, !P0 ;  /* 0x000000ff0500720c */ /* 0x002fda0004705670 */
[----:B0-23--:R-:W-:Y:S05]  /*0090*/  @P0 BRA `(.L_x_1) ;  /* 0x0000000000200947 */ /* 0x00dfea0003800000 */
[----:B------:R-:W-:Y:S02]  /*00a0*/  ULDC.64 UR4, c[0x0][0x198] ;  /* 0x0000660000047ab9 */ /* 0x000fe40000000a00 */
[----:B------:R-:W-:Y:S02]  /*00b0*/  UIADD3 UR6, UP0, UR4, 0xf0, URZ ;  /* 0x000000f004067890 */ /* 0x000fe4000ff1e03f */
[----:B------:R-:W-:Y:S02]  /*00c0*/  UIADD3 UR4, UP1, UR4, 0x1f0, URZ ;  /* 0x000001f004047890 */ /* 0x000fe4000ff3e03f */
[----:B------:R-:W-:Y:S02]  /*00d0*/  UIADD3.X UR7, URZ, UR5, URZ, UP0, !UPT ;  /* 0x000000053f077290 */ /* 0x000fe400087fe43f */
[----:B------:R-:W-:-:S07]  /*00e0*/  UIADD3.X UR5, URZ, UR5, URZ, UP1, !UPT ;  /* 0x000000053f057290 */ /* 0x000fce0008ffe43f */
[----:B------:R0:W-:Y:S02]  /*00f0*/  UTMACCTL.PF [UR6] ;  /* 0x00000000060079b9 */ /* 0x0001e40008040000 */
[----:B------:R0:W-:Y:S02]  /*0100*/  UTMACCTL.PF [UR4] ;  /* 0x00000000040079b9 */ /* 0x0001e40008040000 */
[----:B0-----:R-:W-:Y:S01]  /*0110*/  NOP ;  /* 0x0000000000007918 */ /* 0x001fe20000000000 */
.L_x_1:
[----:B------:R-:W-:Y:S05]  /*0120*/  BSYNC B0 ;  /* 0x0000000000007941 */ /* 0x000fea0003800000 */
.L_x_0:
[----:B------:R-:W0:Y:S02]  /*0130*/  SHFL.IDX PT, R2, R0, RZ, 0x1f ;  /* 0x00001fff00027589 */ /* 0x000e2400000e0000 */
[----:B0-----:R-:W-:-:S13]  /*0140*/  ISETP.NE.AND P0, PT, R2, RZ, PT ;  /* 0x000000ff0200720c */ /* 0x001fda0003f05270 */
[----:B------:R-:W-:Y:S05]  /*0150*/  @P0 BRA `(.L_x_2) ;  /* 0x00000000008c0947 */ /* 0x000fea0003800000 */
[----:B------:R-:W-:Y:S01]  /*0160*/  ELECT P0, URZ, PT ;  /* 0x00000000003f782f */ /* 0x000fe20003800000 */
[----:B------:R-:W-:-:S12]  /*0170*/  BSSY B0, `(.L_x_2) ;  /* 0x0000021000007945 */ /* 0x000fd80003800000 */
[----:B------:R-:W-:Y:S05]  /*0180*/  @!P0 BRA `(.L_x_3) ;  /* 0x00000000007c8947 */ /* 0x000fea0003800000 */
[----:B------:R-:W0:Y:S01]  /*0190*/  S2UR UR8, SR_CgaCtaId ;  /* 0x00000000000879c3 */ /* 0x000e220000008800 */
[----:B------:R-:W-:Y:S01]  /*01a0*/  UMOV UR4, 0x400 ;  /* 0x0000040000047882 */ /* 0x000fe20000000000 */
[----:B------:R-:W-:Y:S01]  /*01b0*/  UMOV UR5, 0x1 ;  /* 0x0000000100057882 */ /* 0x000fe20000000000 */
[----:B------:R-:W-:Y:S02]  /*01c0*/  UMOV UR6, 0x100 ;  /* 0x0000010000067882 */ /* 0x000fe40000000000 */
[----:B------:R-:W-:-:S04]  /*01d0*/  UIADD3 UR6, -UR6, 0x100000, URZ ;  /* 0x0010000006067890 */ /* 0x000fc8000fffe13f */
[----:B------:R-:W-:Y:S02]  /*01e0*/  USHF.L.U32 UR7, UR6, 0xb, URZ ;  /* 0x0000000b06077899 */ /* 0x000fe4000800063f */
[----:B------:R-:W-:Y:S02]  /*01f0*/  USHF.L.U32 UR6, UR6, 0x1, URZ ;  /* 0x0000000106067899 */ /* 0x000fe4000800063f */
[----:B0-----:R-:W-:Y:S02]  /*0200*/  ULEA UR8, UR8, UR4, 0x18 ;  /* 0x0000000408087291 */ /* 0x001fe4000f8ec03f */
[----:B------:R-:W-:-:S04]  /*0210*/  UIADD3 UR4, -UR5, 0x100000, URZ ;  /* 0x0010000005047890 */ /* 0x000fc8000fffe13f */
[----:B------:R-:W-:Y:S02]  /*0220*/  USHF.L.U32 UR5, UR4, 0xb, URZ ;  /* 0x0000000b04057899 */ /* 0x000fe4000800063f */
[----:B------:R-:W-:Y:S01]  /*0230*/  USHF.L.U32 UR4, UR4, 0x1, URZ ;  /* 0x0000000104047899 */ /* 0x000fe2000800063f */
[----:B------:R-:W0:Y:S11]  /*0240*/  FENCE.VIEW.ASYNC.S ;  /* 0x00000000000073c6 */ /* 0x000e360000000000 */
[----:B0-----:R0:W1:Y:S01]  /*0250*/  SYNCS.EXCH.64 URZ, [UR8], UR4 ;  /* 0x00000004083f75b2 */ /* 0x0010620008000100 */
[----:B------:R0:W2:Y:S01]  /*0260*/  SYNCS.EXCH.64 URZ, [UR8+0x48], UR6 ;  /* 0x00004806083f75b2 */ /* 0x0000a20008000100 */
[----:B------:R0:W3:Y:S01]  /*0270*/  SYNCS.EXCH.64 URZ, [UR8+0x8], UR4 ;  /* 0x00000804083f75b2 */ /* 0x0000e20008000100 */
[----:B------:R0:W4:Y:S01]  /*0280*/  SYNCS.EXCH.64 URZ, [UR8+0x50], UR6 ;  /* 0x00005006083f75b2 */ /* 0x0001220008000100 */
[----:B------:R0:W0:Y:S01]  /*0290*/  SYNCS.EXCH.64 URZ, [UR8+0x10], UR4 ;  /* 0x00001004083f75b2 */ /* 0x0000220008000100 */
        /* <DEDUP_REMOVED lines=13> */
[----:B------:R-:W-:Y:S01]  /*0370*/  NOP ;  /* 0x0000000000007918 */ /* 0x000fe20000000000 */
.L_x_3:
[----:B0-----:R-:W-:Y:S05]  /*0380*/  BSYNC B0 ;  /* 0x0000000000007941 */ /* 0x001fea0003800000 */
.L_x_2:
[----:B------:R-:W0:Y:S01]  /*0390*/  SHFL.IDX PT, R0, R0, RZ, 0x1f ;  /* 0x00001fff00007589 */ /* 0x000e2200000e0000 */
[----:B------:R-:W-:Y:S01]  /*03a0*/  ELECT P0, URZ, PT ;  /* 0x00000000003f782f */ /* 0x000fe20003800000 */
[----:B------:R-:W5:Y:S01]  /*03b0*/  LDC R2, c[0x0][0x65c] ;  /* 0x00019700ff027b82 */ /* 0x000f620000000800 */
[----:B------:R-:W-:Y:S01]  /*03c0*/  SHF.R.S32.HI R6, RZ, 0x1f, R5 ;  /* 0x0000001fff067819 */ /* 0x000fe20000011405 */
[----:B------:R-:W1:Y:S01]  /*03d0*/  S2R R3, SR_CTAID.Y ;  /* 0x0000000000037919 */ /* 0x000e620000002600 */
[----:B------:R-:W-:Y:S01]  /*03e0*/  UMOV UR4, 0x20 ;  /* 0x0000002000047882 */ /* 0x000fe20000000000 */
[----:B------:R-:W-:Y:S01]  /*03f0*/  ISETP.NE.AND P2, PT, R8, RZ, PT ;  /* 0x000000ff0800720c */ /* 0x000fe20003f45270 */
[----:B------:R-:W-:Y:S01]  /*0400*/  NOP ;  /* 0x0000000000007918 */ /* 0x000fe20000000000 */
[----:B------:R-:W2:Y:S01]  /*0410*/  S2R R4, SR_CTAID.X ;  /* 0x0000000000047919 */ /* 0x000ea20000002500 */
[----:B------:R-:W-:Y:S01]  /*0420*/  LEA.HI R6, R6, R5, RZ, 0x2 ;  /* 0x0000000506067211 */ /* 0x000fe200078f10ff */
[----:B------:R-:W-:Y:S01]  /*0430*/  NOP ;  /* 0x0000000000007918 */ /* 0x000fe20000000000 */
[----:B0-----:R-:W-:-:S02]  /*0440*/  ISETP.NE.OR P0, PT, R0, RZ, !P0 ;  /* 0x000000ff0000720c */ /* 0x001fc40004705670 */
[----:B-----5:R-:W-:-:S04]  /*0450*/  ISETP.NE.AND P3, PT, R2, 0x1, PT ;  /* 0x000000010200780c */ /* 0x020fc80003f65270 */
[----:B------:R-:W-:Y:S02]  /*0460*/  P2R R0, PR, RZ, 0x8 ;  /* 0x00000008ff007803 */ /* 0x000fe40000000000 */
[----:B------:R-:W-:-:S05]  /*0470*/  LOP3.LUT R0, R6, 0xfffffffc, RZ, 0xc0, !PT ;  /* 0xfffffffc06007812 */ /* 0x000fca00078ec0ff */
[----:B------:R-:W-:Y:S01]  /*0480*/  VOTEU.ALL UP0, P0 ;  /* 0x00000000003f7886 */ /* 0x000fe20000000000 */
[----:B------:R-:W-:Y:S01]  /*0490*/  IMAD.IADD R0, R5, 0x1, -R0 ;  /* 0x0000000105007824 */ /* 0x000fe200078e0a00 */
[----:B------:R-:W2:Y:S01]  /*04a0*/  @P3 LDC R17, c[0x0][0x10] ;  /* 0x00000400ff113b82 */ /* 0x000ea20000000800 */
[----:B------:R-:W-:Y:S01]  /*04b0*/  VOTEU.ALL UP1, P0 ;  /* 0x00000000003f7886 */ /* 0x000fe20000020000 */
[----:B-1----:R-:W-:Y:S01]  /*04c0*/  @P3 IMAD.MOV.U32 R6, RZ, RZ, R3 ;  /* 0x000000ffff063224 */ /* 0x002fe200078e0003 */
[----:B------:R-:W-:Y:S01]  /*04d0*/  @!UP0 UMOV UR6, 0x400 ;  /* 0x0000040000068882 */ /* 0x000fe20000000000 */
[----:B------:R-:W-:-:S04]  /*04e0*/  @!UP0 UIADD3 UR4, -UR4, 0x100000, URZ ;  /* 0x0010000004048890 */ /* 0x000fc8000fffe13f */
[----:B------:R-:W-:Y:S02]  /*04f0*/  @!UP0 USHF.L.U32 UR5, UR4, 0xb, URZ ;  /* 0x0000000b04058899 */ /* 0x000fe4000800063f */
[----:B------:R-:W-:Y:S01]  /*0500*/  @!UP0 USHF.L.U32 UR4, UR4, 0x1, URZ ;  /* 0x0000000104048899 */ /* 0x000fe2000800063f */
[----:B------:R-:W-:Y:S02]  /*0510*/  @P3 IMAD.MOV.U32 R7, RZ, RZ, RZ ;  /* 0x000000ffff073224 */ /* 0x000fe400078e00ff */
[----:B------:R-:W-:Y:S01]  /*0520*/  IMAD.MOV.U32 R5, RZ, RZ, RZ ;  /* 0x000000ffff057224 */ /* 0x000fe200078e00ff */
[----:B------:R-:W0:Y:S01]  /*0530*/  @!UP0 S2UR UR7, SR_CgaCtaId ;  /* 0x00000000000789c3 */ /* 0x000e220000008800 */
[----:B------:R-:W-:-:S07]  /*0540*/  @P3 IMAD.MOV.U32 R11, RZ, RZ, RZ ;  /* 0x000000ffff0b3224 */ /* 0x000fce00078e00ff */
[----:B------:R-:W1:Y:S01]  /*0550*/  @!P3 LDC R9, c[0x0][0xc] ;  /* 0x00000300ff09bb82 */ /* 0x000e620000000800 */
[----:B--2---:R-:W-:-:S04]  /*0560*/  @P3 IMAD.WIDE.U32 R16, R4, R17, R6 ;  /* 0x0000001104103225 */ /* 0x004fc800078e0006 */
[----:B------:R-:W-:Y:S01]  /*0570*/  @P3 IMAD.IADD R17, R17, 0x1, R11 ;  /* 0x0000000111113824 */ /* 0x000fe200078e020b */
[----:B0-----:R-:W-:Y:S01]  /*0580*/  @!UP0 ULEA UR6, UR7, UR6, 0x18 ;  /* 0x0000000607068291 */ /* 0x001fe2000f8ec03f */
[----:B------:R-:W-:Y:S01]  /*0590*/  VOTEU.ALL UP0, P0 ;  /* 0x00000000003f7886 */ /* 0x000fe20000000000 */
[----:B------:R-:W-:-:S04]  /*05a0*/  ISETP.NE.AND P0, PT, R0, 0x3, PT ;  /* 0x000000030000780c */ /* 0x000fc80003f05270 */
[----:B------:R-:W-:Y:S01]  /*05b0*/  ISETP.EQ.OR P0, PT, R0, RZ, !P0 ;  /* 0x000000ff0000720c */ /* 0x000fe20004702670 */
[----:B-1----:R-:W-:-:S03]  /*05c0*/  @!P3 IMAD.WIDE.U32 R6, R9, R3, R4 ;  /* 0x000000030906b225 */ /* 0x002fc600078e0004 */
[C---:B------:R-:W-:Y:S01]  /*05d0*/  ISETP.EQ.AND P0, PT, R8.reuse, RZ, P0 ;  /* 0x000000ff0800720c */ /* 0x040fe20000702270 */
[----:B------:R-:W-:Y:S01]  /*05e0*/  VIADD R8, R8, 0xffffffff ;  /* 0xffffffff08087836 */ /* 0x000fe20000000000 */
[----:B------:R-:W0:Y:S02]  /*05f0*/  FENCE.VIEW.ASYNC.S ;  /* 0x00000000000073c6 */ /* 0x000e240000000000 */
[----:B0-----:R0:W3:Y:S01]  /*0600*/  @!UP0 SYNCS.EXCH.64 URZ, [UR6+0xa0], UR4 ;  /* 0x0000a004063f85b2 */ /* 0x0010e20008000100 */
[----:B------:R-:W-:Y:S01]  /*0610*/  @!P3 IMAD.MOV.U32 R16, RZ, RZ, R6 ;  /* 0x000000ffff10b224 */ /* 0x000fe200078e0006 */
[----:B------:R-:W-:Y:S01]  /*0620*/  SEL R19, RZ, 0x1, !P0 ;  /* 0x00000001ff137807 */ /* 0x000fe20004000000 */
[----:B------:R-:W-:Y:S01]  /*0630*/  @!P3 IMAD.MOV.U32 R17, RZ, RZ, R7 ;  /* 0x000000ffff11b224 */ /* 0x000fe200078e0007 */
[----:B------:R-:W-:-:S04]  /*0640*/  ISETP.GE.U32.AND P1, PT, R8, 0x2, PT ;  /* 0x000000020800780c */ /* 0x000fc80003f26070 */
[----:B------:R-:W-:Y:S01]  /*0650*/  SEL R19, R19, 0x2, P1 ;  /* 0x0000000213137807 */ /* 0x000fe20000800000 */
[----:B------:R0:W3:Y:S01]  /*0660*/  @!UP1 SYNCS.EXCH.64 URZ, [UR6+0xa8], UR4 ;  /* 0x0000a804063f95b2 */ /* 0x0000e20008000100 */
[----:B------:R-:W-:Y:S01]  /*0670*/  NOP ;  /* 0x0000000000007918 */ /* 0x000fe20000000000 */
[----:B---34-:R-:W-:Y:S06]  /*0680*/  BAR.SYNC.DEFER_BLOCKING 0x0 ;  /* 0x0000000000007b1d */ /* 0x018fec0000010000 */
[----:B------:R-:W-:Y:S05]  /*0690*/  @!P2 BRA `(.L_x_4) ;  /* 0x000000400014a947 */ /* 0x000fea0003800000 */
[----:B------:R-:W-:-:S13]  /*06a0*/  ISETP.GT.U32.AND P0, PT, R8, 0x1, PT ;  /* 0x000000010800780c */ /* 0x000fda0003f04070 */
[----:B0-----:R-:W-:Y:S05]  /*06b0*/  @P0 EXIT ;  /* 0x000000000000094d */ /* 0x001fea0003800000 */
[----:B------:R-:W-:Y:S01]  /*06c0*/  ULDC.64 UR4, c[0x0][0x650] ;  /* 0x0001940000047ab9 */ /* 0x000fe20000000a00 */
[----:B------:R-:W-:Y:S01]  /*06d0*/  PRMT R0, RZ, 0x7610, R0 ;  /* 0x00007610ff007816 */ /* 0x000fe20000000000 */
[----:B------:R-:W-:Y:S01]  /*06e0*/  IMAD.MOV.U32 R58, RZ, RZ, -0x1 ;  /* 0xffffffffff3a7424 */ /* 0x000fe200078e00ff */
[----:B------:R-:W-:Y:S01]  /*06f0*/  ISETP.GE.U32.AND P0, PT, R16, UR4, PT ;  /* 0x0000000410007c0c */ /* 0x000fe2000bf06070 */
[----:B------:R-:W-:Y:S02]  /*0700*/  IMAD.MOV.U32 R59, RZ, RZ, -0x1 ;  /* 0xffffffffff3b7424 */ /* 0x000fe400078e00ff */
[----:B------:R-:W-:Y:S01]  /*0710*/  IMAD.MOV.U32 R57, RZ, RZ, -0x1 ;  /* 0xffffffffff397424 */ /* 0x000fe200078e00ff */
[----:B------:R-:W-:-:S13]  /*0720*/  ISETP.GE.U32.AND.EX P0, PT, R17, UR5, PT, P0 ;  /* 0x0000000511007c0c */ /* 0x000fda000bf06100 */
[----:B------:R-:W-:Y:S05]  /*0730*/  @P0 BRA `(.L_x_5) ;  /* 0x0000000400540947 */ /* 0x000fea0003800000 */
[----:B------:R-:W0:Y:S01]  /*0740*/  LDC.64 R14, c[0x0][0x628] ;  /* 0x00018a00ff0e7b82 */ /* 0x000e220000000a00 */
[----:B------:R-:W-:Y:S02]  /*0750*/  IMAD.MOV.U32 R6, RZ, RZ, R16 ;  /* 0x000000ffff067224 */ /* 0x000fe400078e0010 */
[----:B------:R-:W-:-:S05]  /*0760*/  IMAD.MOV.U32 R7, RZ, RZ, R17 ;  /* 0x000000ffff077224 */ /* 0x000fca00078e0011 */
[----:B------:R-:W1:Y:S08]  /*0770*/  LDC R0, c[0x0][0x630] ;  /* 0x00018c00ff007b82 */ /* 0x000e700000000800 */
[----:B------:R-:W2:Y:S01]  /*0780*/  LDC.64 R20, c[0x0][0x620] ;  /* 0x00018800ff147b82 */ /* 0x000ea20000000a00 */
[----:B0-----:R-:W-:-:S04]  /*0790*/  ISETP.NE.U32.AND P0, PT, R14, RZ, PT ;  /* 0x000000ff0e00720c */ /* 0x001fc80003f05070 */
[----:B------:R-:W-:-:S13]  /*07a0*/  ISETP.NE.AND.EX P0, PT, R15, RZ, PT, P0 ;  /* 0x000000ff0f00720c */ /* 0x000fda0003f05300 */
[----:B-12---:R-:W-:Y:S05]  /*07b0*/  @!P0 BRA `(.L_x_6) ;  /* 0x0000000000288947 */ /* 0x006fea0003800000 */
[----:B------:R-:W0:Y:S02]  /*07c0*/  LDC R11, c[0x0][0x634] ;  /* 0x00018d00ff0b7b82 */ /* 0x000e240000000800 */
[----:B0-----:R-:W-:-:S05]  /*07d0*/  IADD3 R11, P0, R16, R11, RZ ;  /* 0x0000000b100b7210 */ /* 0x001fca0007f1e0ff */
[----:B------:R-:W-:-:S04]  /*07e0*/  IMAD.X R13, RZ, RZ, R17, P0 ;  /* 0x000000ffff0d7224 */ /* 0x000fc800000e0611 */
[----:B------:R-:W-:-:S04]  /*07f0*/  IMAD.WIDE.U32 R6, R13, R14, RZ ;  /* 0x0000000e0d067225 */ /* 0x000fc800078e00ff */
[----:B------:R-:W-:-:S04]  /*0800*/  IMAD.WIDE.U32 R8, P0, R11, R15, R6 ;  /* 0x0000000f0b087225 */ /* 0x000fc80007800006 */
[----:B------:R-:W-:-:S04]  /*0810*/  IMAD.WIDE.U32 R6, R11, R14, RZ ;  /* 0x0000000e0b067225 */ /* 0x000fc800078e00ff */
[----:B------:R-:W-:Y:S01]  /*0820*/  IMAD.X R11, RZ, RZ, RZ, P0 ;  /* 0x000000ffff0b7224 */ /* 0x000fe200000e06ff */
[----:B------:R-:W-:Y:S01]  /*0830*/  IADD3 RZ, P0, R7, R8, RZ ;  /* 0x0000000807ff7210 */ /* 0x000fe20007f1e0ff */
[----:B------:R-:W-:-:S04]  /*0840*/  IMAD.MOV.U32 R10, RZ, RZ, R9 ;  /* 0x000000ffff0a7224 */ /* 0x000fc800078e0009 */
[----:B------:R-:W-:-:S08]  /*0850*/  IMAD.WIDE.U32.X R6, R13, R15, R10, P0 ;  /* 0x0000000f0d067225 */ /* 0x000fd000000e040a */
.L_x_6:
[-CC-:B------:R-:W-:Y:S01]  /*0860*/  SHF.R.U64 R57, R6, R0.reuse, R7.reuse ;  /* 0x0000000006397219 */ /* 0x180fe20000001207 */
[----:B------:R-:W0:Y:S01]  /*0870*/  LDC R10, c[0x0][0x618] ;  /* 0x00018600ff0a7b82 */ /* 0x000e220000000800 */
[----:B------:R-:W-:Y:S01]  /*0880*/  SHF.R.U32.HI R5, RZ, R0, R7 ;  /* 0x00000000ff057219 */ /* 0x000fe20000011607 */
[----:B------:R-:W-:Y:S01]  /*0890*/  ULDC UR4, c[0x0][0x150] ;  /* 0x0000540000047ab9 */ /* 0x000fe20000000800 */
[----:B------:R-:W-:Y:S02]  /*08a0*/  IADD3 R9, P0, RZ, -R57, RZ ;  /* 0x80000039ff097210 */ /* 0x000fe40007f1e0ff */
[----:B------:R-:W-:-:S03]  /*08b0*/  I2FP.F32.U32 R0, R4 ;  /* 0x0000000400007245 */ /* 0x000fc60000201000 */
[----:B------:R-:W1:Y:S01]  /*08c0*/  LDC.64 R28, c[0x0][0x640] ;  /* 0x00019000ff1c7b82 */ /* 0x000e620000000a00 */
[----:B------:R-:W-:Y:S02]  /*08d0*/  IMAD.X R11, RZ, RZ, ~R5, P0 ;  /* 0x000000ffff0b7224 */ /* 0x000fe400000e0e05 */
[----:B------:R-:W-:Y:S01]  /*08e0*/  FMUL R0, R0, UR4 ;  /* 0x0000000400007c20 */ /* 0x000fe20008400000 */
[----:B------:R-:W-:Y:S01]  /*08f0*/  IMAD.WIDE.U32 R6, R9, R20, R16 ;  /* 0x0000001409067225 */ /* 0x000fe200078e0010 */
[----:B------:R-:W-:-:S03]  /*0900*/  ULDC UR4, c[0x0][0x154] ;  /* 0x0000550000047ab9 */ /* 0x000fc60000000800 */
[----:B------:R-:W-:Y:S01]  /*0910*/  IMAD R8, R11, R20, RZ ;  /* 0x000000140b087224 */ /* 0x000fe200078e02ff */
[----:B------:R-:W2:Y:S01]  /*0920*/  LDC R5, c[0x0][0x144] ;  /* 0x00005100ff057b82 */ /* 0x000ea20000000800 */
[----:B------:R-:W3:Y:S02]  /*0930*/  F2I.U32.TRUNC.NTZ R0, R0 ;  /* 0x0000000000007305 */ /* 0x000ee4000020f000 */
[----:B------:R-:W-:-:S04]  /*0940*/  IMAD R9, R9, R21, R8 ;  /* 0x0000001509097224 */ /* 0x000fc800078e0208 */
[----:B------:R-:W-:Y:S01]  /*0950*/  IMAD.IADD R7, R7, 0x1, R9 ;  /* 0x0000000107077824 */ /* 0x000fe200078e0209 */
[----:B------:R-:W4:Y:S01]  /*0960*/  LDC R12, c[0x0][0x608] ;  /* 0x00018200ff0c7b82 */ /* 0x000f220000000800 */
[----:B------:R-:W-:-:S03]  /*0970*/  IMAD.MOV.U32 R9, RZ, RZ, -0x1 ;  /* 0xffffffffff097424 */ /* 0x000fc600078e00ff */
[-CC-:B0-----:R-:W-:Y:S02]  /*0980*/  SHF.R.U64 R20, R6, R10.reuse, R7.reuse ;  /* 0x0000000a06147219 */ /* 0x181fe40000001207 */
[----:B------:R-:W-:Y:S02]  /*0990*/  I2FP.F32.U32 R6, R3 ;  /* 0x0000000300067245 */ /* 0x000fe40000201000 */
[----:B------:R-:W0:Y:S01]  /*09a0*/  LDC R26, c[0x0][0x658] ;  /* 0x00019600ff1a7b82 */ /* 0x000e220000000800 */
[----:B-1----:R-:W-:Y:S01]  /*09b0*/  ISETP.NE.U32.AND P0, PT, R28, RZ, PT ;  /* 0x000000ff1c00720c */ /* 0x002fe20003f05070 */
[----:B---3--:R-:W-:Y:S01]  /*09c0*/  IMAD.MOV R8, RZ, RZ, -R0 ;  /* 0x000000ffff087224 */ /* 0x008fe200078e0a00 */
[----:B------:R-:W-:Y:S01]  /*09d0*/  SHF.R.U32.HI R7, RZ, R10, R7 ;  /* 0x0000000aff077219 */ /* 0x000fe20000011607 */
[----:B------:R-:W-:Y:S01]  /*09e0*/  FMUL R6, R6, UR4 ;  /* 0x0000000406067c20 */ /* 0x000fe20008400000 */
[----:B------:R-:W-:-:S03]  /*09f0*/  ISETP.NE.AND.EX P0, PT, R29, RZ, PT, P0 ;  /* 0x000000ff1d00720c */ /* 0x000fc60003f05300 */
[----:B------:R-:W1:Y:S01]  /*0a00*/  LDC R14, c[0x0][0x148] ;  /* 0x00005200ff0e7b82 */ /* 0x000e620000000800 */
[----:B--2---:R-:W-:-:S07]  /*0a10*/  IMAD R0, R5, R8, R4 ;  /* 0x0000000805007224 */ /* 0x004fce00078e0204 */
[----:B------:R-:W2:Y:S01]  /*0a20*/  LDC R24, c[0x0][0x600] ;  /* 0x00018000ff187b82 */ /* 0x000ea20000000800 */
[-CC-:B----4-:R-:W-:Y:S02]  /*0a30*/  SHF.R.U64 R30, R20, R12.reuse, R7.reuse ;  /* 0x0000000c141e7219 */ /* 0x190fe40000001207 */
[----:B------:R-:W-:Y:S01]  /*0a40*/  SHF.R.U32.HI R5, RZ, R12, R7 ;  /* 0x0000000cff057219 */ /* 0x000fe20000011607 */
[----:B------:R-:W-:Y:S01]  /*0a50*/  IMAD.MOV.U32 R7, RZ, RZ, 0x1 ;  /* 0x00000001ff077424 */ /* 0x000fe200078e00ff */
[----:B------:R3:W4:Y:S03]  /*0a60*/  F2I.U32.TRUNC.NTZ R12, R6 ;  /* 0x00000006000c7305 */ /* 0x000726000020f000 */
[----:B------:R-:W1:Y:S01]  /*0a70*/  LDC R15, c[0x0][0x648] ;  /* 0x00019200ff0f7b82 */ /* 0x000e620000000800 */
[-C--:B0-----:R-:W-:Y:S02]  /*0a80*/  SHF.L.U32 R4, R9, R26.reuse, RZ ;  /* 0x0000001a09047219 */ /* 0x081fe400000006ff */
[----:B------:R-:W-:-:S02]  /*0a90*/  SHF.R.U64 R32, R30, R26, R5 ;  /* 0x0000001a1e207219 */ /* 0x000fc40000001205 */
[----:B------:R-:W-:Y:S02]  /*0aa0*/  LOP3.LUT R11, RZ, R4, RZ, 0x33, !PT ;  /* 0x00000004ff0b7212 */ /* 0x000fe400078e33ff */
[-C--:B------:R-:W-:Y:S01]  /*0ab0*/  SHF.R.U32.HI R5, RZ, R26.reuse, R5 ;  /* 0x0000001aff057219 */ /* 0x080fe20000011605 */
[----:B------:R-:W0:Y:S01]  /*0ac0*/  LDC R21, c[0x0][0x638] ;  /* 0x00018e00ff157b82 */ /* 0x000e220000000800 */
[----:B------:R-:W-:Y:S01]  /*0ad0*/  SHF.L.U32 R10, R7, R26, RZ ;  /* 0x0000001a070a7219 */ /* 0x000fe200000006ff */
[----:B------:R-:W-:-:S06]  /*0ae0*/  IMAD.MOV.U32 R4, RZ, RZ, R32 ;  /* 0x000000ffff047224 */ /* 0x000fcc00078e0020 */
[----:B------:R-:W0:Y:S01]  /*0af0*/  LDC R58, c[0x0][0x610] ;  /* 0x00018400ff3a7b82 */ /* 0x000e220000000800 */
[----:B---34-:R-:W-:Y:S05]  /*0b00*/  @!P0 BRA `(.L_x_7) ;  /* 0x0000000000288947 */ /* 0x018fea0003800000 */
[----:B------:R-:W3:Y:S02]  /*0b10*/  LDC R9, c[0x0][0x64c] ;  /* 0x00019300ff097b82 */ /* 0x000ee40000000800 */
[----:B---3--:R-:W-:-:S05]  /*0b20*/  IADD3 R9, P0, R32, R9, RZ ;  /* 0x0000000920097210 */ /* 0x008fca0007f1e0ff */
        /* <DEDUP_REMOVED lines=8> */
.L_x_7:
[----:B-1----:R-:W-:Y:S01]  /*0bb0*/  SHF.R.U64 R4, R4, R15, R5 ;  /* 0x0000000f04047219 */ /* 0x002fe20000001205 */
[----:B--2---:R-:W-:Y:S01]  /*0bc0*/  VIADD R5, R24, 0xffffffff ;  /* 0xffffffff18057836 */ /* 0x004fe20000000000 */
[----:B------:R-:W-:Y:S01]  /*0bd0*/  LOP3.LUT R11, R30, R11, RZ, 0xc0, !PT ;  /* 0x0000000b1e0b7212 */ /* 0x000fe200078ec0ff */
[----:B------:R-:W-:Y:S02]  /*0be0*/  IMAD.MOV R12, RZ, RZ, -R12 ;  /* 0x000000ffff0c7224 */ /* 0x000fe400078e0a0c */
[----:B------:R-:W-:Y:S01]  /*0bf0*/  IMAD.MOV R6, RZ, RZ, -R4 ;  /* 0x000000ffff067224 */ /* 0x000fe200078e0a04 */
[----:B------:R-:W-:Y:S01]  /*0c00*/  LOP3.LUT R5, R20, R5, RZ, 0xc0, !PT ;  /* 0x0000000514057212 */ /* 0x000fe200078ec0ff */
[----:B------:R-:W-:Y:S02]  /*0c10*/  @P3 IMAD R0, R14, R12, R3 ;  /* 0x0000000c0e003224 */ /* 0x000fe400078e0203 */
[----:B------:R-:W-:Y:S02]  /*0c20*/  IMAD R11, R10, R4, R11 ;  /* 0x000000040a0b7224 */ /* 0x000fe400078e020b */
[----:B0-----:R-:W-:-:S02]  /*0c30*/  IMAD R3, R6, R21, R32 ;  /* 0x0000001506037224 */ /* 0x001fc400078e0220 */
[----:B------:R-:W-:Y:S02]  /*0c40*/  IMAD R58, R11, R58, R0 ;  /* 0x0000003a0b3a7224 */ /* 0x000fe400078e0200 */
[----:B------:R-:W-:Y:S02]  /*0c50*/  IMAD R3, R3, R24, R5 ;  /* 0x0000001803037224 */ /* 0x000fe400078e0205 */
[----:B------:R-:W-:-:S03]  /*0c60*/  IMAD.MOV.U32 R0, RZ, RZ, 0x1 ;  /* 0x00000001ff007424 */ /* 0x000fc600078e00ff */
[----:B------:R-:W-:Y:S02]  /*0c70*/  SEL R59, R3, R58, !P3 ;  /* 0x0000003a033b7207 */ /* 0x000fe40005800000 */
[----:B------:R-:W-:-:S07]  /*0c80*/  SEL R58, R58, R3, !P3 ;  /* 0x000000033a3a7207 */ /* 0x000fce0005800000 */
.L_x_5:
[----:B------:R-:W-:-:S08]  /*0c90*/  NOP ;  /* 0x0000000000007918 */ /* 0x000fd00000000000 */
[----:B------:R-:W0:Y:S02]  /*0ca0*/  USETMAXREG.TRY_ALLOC.CTAPOOL UP0, 0xe8 ;  /* 0x000000e8000079c8 */ /* 0x000e240008000600 */
[----:B0-----:R-:W-:-:S13]  /*0cb0*/  PLOP3.LUT P0, PT, PT, PT, UP0, 0x80, 0x0 ;  /* 0x000000000000781c */ /* 0x001fda0003f0f008 */
[----:B------:R-:W-:Y:S05]  /*0cc0*/  @!P0 BRA `(.L_x_5) ;  /* 0xfffffffc00f08947 */ /* 0x000fea000383ffff */
[----:B------:R-:W-:Y:S01]  /*0cd0*/  ULDC.64 UR4, c[0x0][0x598] ;  /* 0x0001660000047ab9 */ /* 0x000fe20000000a00 */
[----:B------:R-:W-:Y:S01]  /*0ce0*/  ULDC.64 UR36, c[0x0][0x208] ;  /* 0x0000820000247ab9 */ /* 0x000fe20000000a00 */
[----:B------:R-:W-:-:S04]  /*0cf0*/  ISETP.NE.U32.AND P0, PT, RZ, UR4, PT ;  /* 0x00000004ff007c0c */ /* 0x000fc8000bf05070 */
[----:B------:R-:W-:-:S13]  /*0d00*/  ISETP.NE.AND.EX P0, PT, RZ, UR5, PT, P0 ;  /* 0x00000005ff007c0c */ /* 0x000fda000bf05300 */
[----:B------:R-:W-:Y:S05]  /*0d10*/  @!P0 BRA `(.L_x_8) ;  /* 0x00000000001c8947 */ /* 0x000fea0003800000 */
[----:B------:R-:W0:Y:S02]  /*0d20*/  LDC.64 R4, c[0x0][0x598] ;  /* 0x00016600ff047b82 */ /* 0x000e240000000a00 */
[----:B0-----:R-:W2:Y:S02]  /*0d30*/  LDG.E.64 R4, desc[UR36][R4.64] ;  /* 0x0000002404047981 */ /* 0x001ea4000c1e1b00 */
[----:B--2---:R-:W-:-:S04]  /*0d40*/  ISETP.NE.U32.AND P0, PT, R4, RZ, PT ;  /* 0x000000ff0400720c */ /* 0x004fc80003f05070 */
[----:B------:R-:W-:-:S13]  /*0d50*/  ISETP.NE.AND.EX P0, PT, R5, RZ, PT, P0 ;  /* 0x000000ff0500720c */ /* 0x000fda0003f05300 */
[----:B------:R-:W-:Y:S05]  /*0d60*/  @!P0 BRA `(.L_x_8) ;  /* 0x0000000000088947 */ /* 0x000fea0003800000 */
[----:B------:R0:W5:Y:S01]  /*0d70*/  LD.E R23, desc[UR36][R4.64] ;  /* 0x0000002404177980 */ /* 0x000162000c101900 */
[----:B------:R-:W-:Y:S05]  /*0d80*/  BRA `(.L_x_9) ;  /* 0x0000000000247947 */ /* 0x000fea0003800000 */
.L_x_8:
[----:B------:R-:W-:Y:S02]  /*0d90*/  ULDC.64 UR4, c[0x0][0x588] ;  /* 0x0001620000047ab9 */ /* 0x000fe40000000a00 */
[----:B------:R-:W-:-:S04]  /*0da0*/  ISETP.NE.U32.AND P0, PT, RZ, UR4, PT ;  /* 0x00000004ff007c0c */ /* 0x000fc8000bf05070 */
[----:B------:R-:W-:-:S13]  /*0db0*/  ISETP.NE.AND.EX P0, PT, RZ, UR5, PT, P0 ;  /* 0x00000005ff007c0c */ /* 0x000fda000bf05300 */
[----:B------:R-:W-:Y:S05]  /*0dc0*/  @!P0 BRA `(.L_x_10) ;  /* 0x00000000000c8947 */ /* 0x000fea0003800000 */
[----:B------:R-:W0:Y:S02]  /*0dd0*/  LDC.64 R4, c[0x0][0x588] ;  /* 0x00016200ff047b82 */ /* 0x000e240000000a00 */
[----:B0-----:R1:W5:Y:S01]  /*0de0*/  LDG.E R23, desc[UR36][R4.64] ;  /* 0x0000002404177981 */ /* 0x001362000c1e1900 */
[----:B------:R-:W-:Y:S05]  /*0df0*/  BRA `(.L_x_9) ;  /* 0x0000000000087947 */ /* 0x000fea0003800000 */
.L_x_10:
[----:B------:R-:W-:Y:S02]  /*0e00*/  ULDC UR4, c[0x0][0x580] ;  /* 0x0001600000047ab9 */ /* 0x000fe40000000800 */
[----:B------:R-:W-:-:S07]  /*0e10*/  IMAD.U32 R23, RZ, RZ, UR4 ;  /* 0x00000004ff177e24 */ /* 0x000fce000f8e00ff */
.L_x_9:
[----:B------:R-:W-:Y:S02]  /*0e20*/  ULDC.64 UR4, c[0x0][0x5a0] ;  /* 0x0001680000047ab9 */ /* 0x000fe40000000a00 */
[----:B------:R-:W-:-:S04]  /*0e30*/  ISETP.NE.U32.AND P0, PT, RZ, UR4, PT ;  /* 0x00000004ff007c0c */ /* 0x000fc8000bf05070 */
[----:B------:R-:W-:-:S13]  /*0e40*/  ISETP.NE.AND.EX P0, PT, RZ, UR5, PT, P0 ;  /* 0x00000005ff007c0c */ /* 0x000fda000bf05300 */
[----:B------:R-:W-:Y:S05]  /*0e50*/  @!P0 BRA `(.L_x_11) ;  /* 0x00000000001c8947 */ /* 0x000fea0003800000 */
[----:B01----:R-:W0:Y:S02]  /*0e60*/  LDC.64 R4, c[0x0][0x5a0] ;  /* 0x00016800ff047b82 */ /* 0x003e240000000a00 */
[----:B0-----:R-:W2:Y:S02]  /*0e70*/  LDG.E.64 R4, desc[UR36][R4.64] ;  /* 0x0000002404047981 */ /* 0x001ea4000c1e1b00 */
[----:B--2---:R-:W-:-:S04]  /*0e80*/  ISETP.NE.U32.AND P0, PT, R4, RZ, PT ;  /* 0x000000ff0400720c */ /* 0x004fc80003f05070 */
[----:B------:R-:W-:-:S13]  /*0e90*/  ISETP.NE.AND.EX P0, PT, R5, RZ, PT, P0 ;  /* 0x000000ff0500720c */ /* 0x000fda0003f05300 */
[----:B------:R-:W-:Y:S05]  /*0ea0*/  @!P0 BRA `(.L_x_11) ;  /* 0x0000000000088947 */ /* 0x000fea0003800000 */
[----:B------:R0:W5:Y:S01]  /*0eb0*/  LD.E R56, desc[UR36][R4.64] ;  /* 0x0000002404387980 */ /* 0x000162000c101900 */
[----:B------:R-:W-:Y:S05]  /*0ec0*/  BRA `(.L_x_12) ;  /* 0x0000000000247947 */ /* 0x000fea0003800000 */
.L_x_11:
[----:B------:R-:W-:Y:S02]  /*0ed0*/  ULDC.64 UR4, c[0x0][0x590] ;  /* 0x0001640000047ab9 */ /* 0x000fe40000000a00 */
[----:B------:R-:W-:-:S04]  /*0ee0*/  ISETP.NE.U32.AND P0, PT, RZ, UR4, PT ;  /* 0x00000004ff007c0c */ /* 0x000fc8000bf05070 */
[----:B------:R-:W-:-:S13]  /*0ef0*/  ISETP.NE.AND.EX P0, PT, RZ, UR5, PT, P0 ;  /* 0x00000005ff007c0c */ /* 0x000fda000bf05300 */
[----:B------:R-:W-:Y:S05]  /*0f00*/  @!P0 BRA `(.L_x_13) ;  /* 0x00000000000c8947 */ /* 0x000fea0003800000 */
[----:B01----:R-:W0:Y:S02]  /*0f10*/  LDC.64 R4, c[0x0][0x590] ;  /* 0x00016400ff047b82 */ /* 0x003e240000000a00 */
[----:B0-----:R1:W5:Y:S01]  /*0f20*/  LDG.E R56, desc[UR36][R4.64] ;  /* 0x0000002404387981 */ /* 0x001362000c1e1900 */
[----:B------:R-:W-:Y:S05]  /*0f30*/  BRA `(.L_x_12) ;  /* 0x0000000000087947 */ /* 0x000fea0003800000 */
.L_x_13:
[----:B------:R-:W-:Y:S02]  /*0f40*/  ULDC UR4, c[0x0][0x584] ;  /* 0x0001610000047ab9 */ /* 0x000fe40000000800 */
[----:B------:R-:W-:-:S07]  /*0f50*/  IMAD.U32 R56, RZ, RZ, UR4 ;  /* 0x00000004ff387e24 */ /* 0x000fce000f8e00ff */
.L_x_12:
[----:B------:R-:W-:-:S13]  /*0f60*/  LOP3.LUT P0, RZ, R0, 0xff, RZ, 0xc0, !PT ;  /* 0x000000ff00ff7812 */ /* 0x000fda000780c0ff */
[----:B------:R-:W-:Y:S05]  /*0f70*/  @!P0 EXIT ;  /* 0x000000000000894d */ /* 0x000fea0003800000 */
[----:B------:R-:W-:Y:S01]  /*0f80*/  ULDC UR4, c[0x0][0x28c] ;  /* 0x0000a30000047ab9 */ /* 0x000fe20000000800 */
[----:B------:R-:W-:Y:S01]  /*0f90*/  LOP3.LUT R62, R19, 0x1, RZ, 0xfc, !PT ;  /* 0x00000001133e7812 */ /* 0x000fe200078efcff */
[----:B------:R-:W-:Y:S01]  /*0fa0*/  UIADD3 UR4, UR4, 0x3f, URZ ;  /* 0x0000003f04047890 */ /* 0x000fe2000fffe03f */
[----:B------:R-:W-:Y:S01]  /*0fb0*/  UMOV UR38, URZ ;  /* 0x0000003f00267c82 */ /* 0x000fe20008000000 */
[----:B------:R-:W-:Y:S02]  /*0fc0*/  UMOV UR39, URZ ;  /* 0x0000003f00277c82 */ /* 0x000fe40008000000 */
[----:B------:R-:W-:-:S04]  /*0fd0*/  USHF.R.S32.HI UR5, URZ, 0x1f, UR4 ;  /* 0x0000001f3f057899 */ /* 0x000fc80008011404 */
[----:B------:R-:W-:-:S04]  /*0fe0*/  ULEA.HI UR5, UR5, UR4, URZ, 0x6 ;  /* 0x0000000405057291 */ /* 0x000fc8000f8f303f */
[----:B------:R-:W-:-:S12]  /*0ff0*/  USHF.R.S32.HI UR40, URZ, 0x6, UR5 ;  /* 0x000000063f287899 */ /* 0x000fd80008011405 */
.L_x_95:
[----:B------:R-:W-:Y:S01]  /*1000*/  LOP3.LUT R0, R18, 0x80, RZ, 0xc0, !PT ;  /* 0x0000008012007812 */ /* 0x000fe200078ec0ff */
[----:B--2---:R-:W2:Y:S01]  /*1010*/  S2UR UR7, SR_CgaCtaId ;  /* 0x00000000000779c3 */ /* 0x004ea20000008800 */
[----:B------:R-:W-:Y:S02]  /*1020*/  UMOV UR6, 0x400 ;  /* 0x0000040000067882 */ /* 0x000fe40000000000 */
[----:B------:R-:W-:-:S06]  /*1030*/  SHF.R.U32.HI R0, RZ, 0x7, R0 ;  /* 0x00000007ff007819 */ /* 0x000fcc0000011600 */
[----:B---3--:R-:W3:Y:S01]  /*1040*/  SHFL.IDX PT, R0, R0, RZ, 0x1f ;  /* 0x00001fff00007589 */ /* 0x008ee200000e0000 */
[----:B--2---:R-:W-:Y:S01]  /*1050*/  ULEA UR42, UR7, UR6, 0x18 ;  /* 0x00000006072a7291 */ /* 0x004fe2000f8ec03f */
[----:B---3--:R-:W-:-:S13]  /*1060*/  R2UR UR4, R0 ;  /* 0x00000000000472ca */ /* 0x008fda00000e0000 */
[----:B------:R-:W-:-:S04]  /*1070*/  ULEA.HI UR5, UR4, UR4, URZ, 0x1 ;  /* 0x0000000404057291 */ /* 0x000fc8000f8f083f */
[----:B------:R-:W-:-:S04]  /*1080*/  ULOP3.LUT UR5, UR5, 0x7fffe, URZ, 0xc0, !UPT ;  /* 0x0007fffe05057892 */ /* 0x000fc8000f8ec03f */
[----:B------:R-:W-:-:S03]  /*1090*/  UIADD3 UR5, UR4, -UR5, URZ ;  /* 0x8000000504057290 */ /* 0x000fc6000fffe03f */
[----:B------:R-:W-:Y:S01]  /*10a0*/  ULDC UR4, c[0x0][0x28c] ;  /* 0x0000a30000047ab9 */ /* 0x000fe20000000800 */
[----:B------:R-:W-:Y:S01]  /*10b0*/  ULEA UR5, UR5, UR42, 0xd ;  /* 0x0000002a05057291 */ /* 0x000fe2000f8e683f */
[----:B------:R-:W-:-:S03]  /*10c0*/  ISETP.LT.AND P0, PT, RZ, UR4, PT ;  /* 0x00000004ff007c0c */ /* 0x000fc6000bf01270 */
[----:B------:R-:W-:-:S04]  /*10d0*/  UIADD3 UR5, UR5, 0x180, URZ ;  /* 0x0000018005057890 */ /* 0x000fc8000fffe03f */
[----:B------:R-:W-:-:S04]  /*10e0*/  USHF.R.U32.HI UR5, URZ, 0x4, UR5 ;  /* 0x000000043f057899 */ /* 0x000fc80008011605 */
[----:B------:R-:W-:Y:S02]  /*10f0*/  ULOP3.LUT UR41, UR5, 0x3fff, URZ, 0xc0, !UPT ;  /* 0x00003fff05297892 */ /* 0x000fe4000f8ec03f */
[----:B-1--45:R-:W-:Y:S10]  /*1100*/  @P0 BRA `(.L_x_14) ;  /* 0x0000000000400947 */ /* 0x032ff40003800000 */
[----:B------:R-:W-:Y:S01]  /*1110*/  MOV R0, 0x0 ;  /* 0x0000000000007802 */ /* 0x000fe20000000f00 */
[----:B------:R-:W-:Y:S01]  /*1120*/  ULDC.64 UR4, c[0x4][0x68] ;  /* 0x01001a0000047ab9 */ /* 0x000fe20000000a00 */
[----:B------:R-:W-:Y:S01]  /*1130*/  ULDC.64 UR6, c[0x4][0x8] ;  /* 0x0100020000067ab9 */ /* 0x000fe20000000a00 */
[----:B01----:R-:W-:Y:S01]  /*1140*/  IMAD.U32 R4, RZ, RZ, UR4 ;  /* 0x00000004ff047e24 */ /* 0x003fe2000f8e00ff */
[----:B------:R0:W1:Y:S01]  /*1150*/  LDC.64 R14, c[0x4][R0] ;  /* 0x01000000000e7b82 */ /* 0x0000620000000a00 */
[----:B------:R-:W-:Y:S01]  /*1160*/  IMAD.U32 R5, RZ, RZ, UR5 ;  /* 0x00000005ff057e24 */ /* 0x000fe2000f8e00ff */
[----:B------:R-:W-:Y:S01]  /*1170*/  ULDC.64 UR4, c[0x4][0x70] ;  /* 0x01001c0000047ab9 */ /* 0x000fe20000000a00 */
[----:B------:R-:W-:Y:S02]  /*1180*/  IMAD.U32 R10, RZ, RZ, UR6 ;  /* 0x00000006ff0a7e24 */ /* 0x000fe4000f8e00ff */
[----:B------:R-:W-:Y:S02]  /*1190*/  IMAD.U32 R6, RZ, RZ, UR4 ;  /* 0x00000004ff067e24 */ /* 0x000fe4000f8e00ff */
[----:B------:R-:W-:-:S02]  /*11a0*/  IMAD.U32 R7, RZ, RZ, UR5 ;  /* 0x00000005ff077e24 */ /* 0x000fc4000f8e00ff */
[----:B------:R-:W-:Y:S02]  /*11b0*/  IMAD.U32 R11, RZ, RZ, UR7 ;  /* 0x00000007ff0b7e24 */ /* 0x000fe4000f8e00ff */
[----:B------:R-:W-:Y:S02]  /*11c0*/  IMAD.MOV.U32 R8, RZ, RZ, 0x1e1 ;  /* 0x000001e1ff087424 */ /* 0x000fe400078e00ff */
[----:B------:R-:W-:Y:S02]  /*11d0*/  IMAD.MOV.U32 R12, RZ, RZ, 0x1 ;  /* 0x00000001ff0c7424 */ /* 0x000fe400078e00ff */
[----:B0-----:R-:W-:-:S07]  /*11e0*/  IMAD.MOV.U32 R13, RZ, RZ, RZ ;  /* 0x000000ffff0d7224 */ /* 0x001fce00078e00ff */
[----:B------:R-:W-:-:S07]  /*11f0*/  LEPC R20, `(.L_x_14) ;  /* 0x000000001014794e */ /* 0x000fce0000000000 */
[----:B-1---5:R-:W-:Y:S05]  /*1200*/  CALL.ABS.NOINC R14 ;  /* 0x000000000e007343 */ /* 0x022fea0003c00000 */
.L_x_14:
[----:B------:R-:W-:-:S13]  /*1210*/  ISETP.NE.AND P0, PT, R62, 0x3, PT ;  /* 0x000000033e00780c */ /* 0x000fda0003f05270 */
[----:B------:R-:W-:Y:S05]  /*1220*/  @!P0 BRA `(.L_x_15) ;  /* 0x0000000000048947 */ /* 0x000fea0003800000 */
[----:B------:R-:W-:Y:S01]  /*1230*/  BPT.TRAP 0x1 ;  /* 0x000000040000795c */ /* 0x000fe20000300000 */
.L_x_15:
[----:B------:R-:W-:Y:S02]  /*1240*/  IMAD.U32 R3, RZ, RZ, UR39 ;  /* 0x00000027ff037e24 */ /* 0x000fe4000f8e00ff */
[----:B------:R-:W-:-:S03]  /*1250*/  IMAD.U32 R0, RZ, RZ, UR38 ;  /* 0x00000026ff007e24 */ /* 0x000fc6000f8e00ff */
[----:B------:R-:W-:Y:S02]  /*1260*/  LEA R3, R3, UR42, 0x3 ;  /* 0x0000002a03037c11 */ /* 0x000fe4000f8e18ff */
[----:B------:R-:W-:-:S04]  /*1270*/  SHF.L.U32 R0, R0, 0x1f, RZ ;  /* 0x0000001f00007819 */ /* 0x000fc800000006ff */
[----:B------:R2:W3:Y:S01]  /*1280*/  SYNCS.PHASECHK.TRANS64.TRYWAIT P1, [R3+URZ], R0 ;  /* 0x00000000030075a7 */ /* 0x0004e2000802017f */
[----:B------:R-:W-:Y:S05]  /*1290*/  @!P0 BRA `(.L_x_16) ;  /* 0x0000000000048947 */ /* 0x000fea0003800000 */
[----:B------:R-:W-:Y:S01]  /*12a0*/  BPT.TRAP 0x1 ;  /* 0x000000040000795c */ /* 0x000fe20000300000 */
.L_x_16:
[----:B---3--:R-:W-:Y:S05]  /*12b0*/  @P1 BRA `(.L_x_17) ;  /* 0x0000000000081947 */ /* 0x008fea0003800000 */
[----:B------:R-:W3:Y:S02]  /*12c0*/  SYNCS.PHASECHK.TRANS64.TRYWAIT P1, [R3+URZ], R0 ;  /* 0x00000000030075a7 */ /* 0x000ee4000802017f */
[----:B---3--:R-:W-:Y:S05]  /*12d0*/  @!P1 BRA `(.L_x_18) ;  /* 0x0000004c00609947 */ /* 0x008fea0003800000 */
.L_x_17:
[----:B------:R-:W-:-:S04]  /*12e0*/  UISETP.LT.AND UP0, UPT, UR40, 0x1, UPT ;  /* 0x000000012800788c */ /* 0x000fc8000bf01270 */
[----:B------:R-:W-:-:S04]  /*12f0*/  USEL UR4, UR40, 0x1, UP0 ;  /* 0x0000000128047887 */ /* 0x000fc80008000000 */
[----:B------:R-:W-:-:S06]  /*1300*/  UIADD3 UR4, UR40, -UR4, URZ ;  /* 0x8000000428047290 */ /* 0x000fcc000fffe03f */
[----:B--23--:R-:W-:Y:S01]  /*1310*/  IMAD.U32 R0, RZ, RZ, UR4 ;  /* 0x00000004ff007e24 */ /* 0x00cfe2000f8e00ff */
[----:B------:R-:W-:Y:S05]  /*1320*/  WARPSYNC.ALL ;  /* 0x0000000000007948 */ /* 0x000fea0003800000 */
[----:B------:R-:W-:Y:S01]  /*1330*/  ISETP.GE.AND P1, PT, R0, 0x1, PT ;  /* 0x000000010000780c */ /* 0x000fe20003f26270 */
[----:B------:R-:W-:Y:S01]  /*1340*/  UIADD3 UR4, UR42, 0x24180, URZ ;  /* 0x000241802a047890 */ /* 0x000fe2000fffe03f */
[----:B------:R-:W-:Y:S01]  /*1350*/  WARPGROUP.ARRIVE ;  /* 0x00000000000079c5 */ /* 0x000fe20000000000 */
[----:B------:R-:W-:Y:S02]  /*1360*/  ULEA UR5, UR39, UR41, 0xa ;  /* 0x0000002927057291 */ /* 0x000fe4000f8e503f */
[----:B------:R-:W-:Y:S01]  /*1370*/  USHF.R.U32.HI UR4, URZ, 0x4, UR4 ;  /* 0x000000043f047899 */ /* 0x000fe20008011604 */
[----:B------:R-:W-:Y:S01]  /*1380*/  UMOV UR9, 0x40000040 ;  /* 0x4000004000097882 */ /* 0x000fe20000000000 */
[----:B------:R-:W-:-:S02]  /*1390*/  UMOV UR11, 0x40000040 ;  /* 0x40000040000b7882 */ /* 0x000fc40000000000 */
[----:B------:R-:W-:Y:S01]  /*13a0*/  ULOP3.LUT UR4, UR4, 0x3fff, URZ, 0xc0, !UPT ;  /* 0x00003fff04047892 */ /* 0x000fe2000f8ec03f */
[----:B------:R-:W-:-:S03]  /*13b0*/  UMOV UR8, UR5 ;  /* 0x0000000500087c82 */ /* 0x000fc60008000000 */
[----:B------:R-:W-:-:S07]  /*13c0*/  ULEA UR6, UR39, UR4, 0x9 ;  /* 0x0000000427067291 */ /* 0x000fce000f8e483f */
[----:B------:R-:W-:Y:S02]  /*13d0*/  UMOV UR10, UR6 ;  /* 0x00000006000a7c82 */ /* 0x000fe40008000000 */
[----:B------:R-:W-:Y:S01]  /*13e0*/  HGMMA.64x64x16.F32 R24, gdesc[UR8].tnspA.tnspB, RZ, !UPT, gsb0 ;  /* 0x60e00000081879f0 */ /* 0x000fe2000c0008ff */
[----:B------:R-:W-:Y:S02]  /*13f0*/  UIADD3 UR8, UR5, 0x80, URZ ;  /* 0x0000008005087890 */ /* 0x000fe4000fffe03f */
[----:B------:R-:W-:Y:S01]  /*1400*/  UIADD3 UR10, UR6, 0x80, URZ ;  /* 0x00000080060a7890 */ /* 0x000fe2000fffe03f */
[----:B------:R-:W-:Y:S01]  /*1410*/  UMOV UR9, 0x40000040 ;  /* 0x4000004000097882 */ /* 0x000fe20000000000 */
[----:B------:R-:W-:Y:S01]  /*1420*/  UMOV UR11, 0x40000040 ;  /* 0x40000040000b7882 */ /* 0x000fe20000000000 */
[----:B------:R-:W-:Y:S02]  /*1430*/  WARPGROUP.DEPBAR.LE gsb0, 0x0 ;  /* 0x00008000000079c5 */ /* 0x000fe40000010000 */
[----:B------:R-:W-:-:S06]  /*1440*/  WARPGROUP.ARRIVE ;  /* 0x00000000000079c5 */ /* 0x000fcc0000000000 */
[----:B------:R-:W-:Y:S01]  /*1450*/  HGMMA.64x64x16.F32 R24, gdesc[UR8].tnspA.tnspB, R24, gsb0 ;  /* 0x60e00000081879f0 */ /* 0x000fe20008000818 */
        /* <DEDUP_REMOVED lines=13> */
[----:B------:R-:W-:Y:S03]  /*1530*/  HGMMA.64x64x16.F32 R24, gdesc[UR8].tnspA.tnspB, R24, gsb0 ;  /* 0x60e00000081879f0 */ /* 0x000fe60008000818 */
[----:B------:R-:W-:Y:S02]  /*1540*/  WARPGROUP.DEPBAR.LE gsb0, 0x0 ;  /* 0x00008000000079c5 */ /* 0x000fe40000010000 */
[----:B------:R-:W-:Y:S05]  /*1550*/  @!P1 BRA `(.L_x_19) ;  /* 0x0000000400189947 */ /* 0x000fea0003800000 */
[----:B------:R-:W-:-:S04]  /*1560*/  UIADD3 UR5, UR39, 0x1, URZ ;  /* 0x0000000127057890 */ /* 0x000fc8000fffe03f */
[----:B------:R-:W-:-:S04]  /*1570*/  UISETP.NE.AND UP0, UPT, UR5, 0x9, UPT ;  /* 0x000000090500788c */ /* 0x000fc8000bf05270 */
[----:B------:R-:W-:Y:S02]  /*1580*/  USEL UR6, URZ, 0x1, UP0 ;  /* 0x000000013f067887 */ /* 0x000fe40008000000 */
[----:B------:R-:W-:Y:S02]  /*1590*/  USEL UR5, UR5, URZ, UP0 ;  /* 0x0000003f05057287 */ /* 0x000fe40008000000 */
[----:B------:R-:W-:-:S06]  /*15a0*/  ULOP3.LUT UR6, UR38, UR6, URZ, 0x3c, !UPT ;  /* 0x0000000626067292 */ /* 0x000fcc000f8e3c3f */
[----:B01----:R-:W-:Y:S01]  /*15b0*/  IMAD.U32 R5, RZ, RZ, UR6 ;  /* 0x00000006ff057e24 */ /* 0x003fe2000f8e00ff */
[----:B------:R-:W-:-:S06]  /*15c0*/  UMOV UR6, UR39 ;  /* 0x0000002700067c82 */ /* 0x000fcc0008000000 */
.L_x_26:
[----:B01----:R-:W-:Y:S05]  /*15d0*/  @!P0 BRA `(.L_x_20) ;  /* 0x0000000000048947 */ /* 0x003fea0003800000 */
[----:B------:R-:W-:Y:S01]  /*15e0*/  BPT.TRAP 0x1 ;  /* 0x000000040000795c */ /* 0x000fe20000300000 */
.L_x_20:
[----:B------:R-:W0:Y:S01]  /*15f0*/  S2UR UR8, SR_CgaCtaId ;  /* 0x00000000000879c3 */ /* 0x000e220000008800 */
[----:B------:R-:W-:Y:S01]  /*1600*/  UMOV UR7, 0x400 ;  /* 0x0000040000077882 */ /* 0x000fe20000000000 */
[----:B------:R-:W-:Y:S01]  /*1610*/  SHF.L.U32 R3, R5, 0x1f, RZ ;  /* 0x0000001f05037819 */ /* 0x000fe200000006ff */
[----:B0-----:R-:W-:-:S04]  /*1620*/  ULEA UR13, UR8, UR7, 0x18 ;  /* 0x00000007080d7291 */ /* 0x001fc8000f8ec03f */
[----:B------:R-:W-:-:S09]  /*1630*/  ULEA UR7, UR5, UR13, 0x3 ;  /* 0x0000000d05077291 */ /* 0x000fd2000f8e183f */
[----:B------:R0:W1:Y:S01]  /*1640*/  SYNCS.PHASECHK.TRANS64.TRYWAIT P1, [UR7], R3 ;  /* 0x00000003ff0075a7 */ /* 0x0000620008020147 */
[----:B------:R-:W-:Y:S05]  /*1650*/  @!P0 BRA `(.L_x_21) ;  /* 0x0000000000048947 */ /* 0x000fea0003800000 */
[----:B------:R-:W-:Y:S01]  /*1660*/  BPT.TRAP 0x1 ;  /* 0x000000040000795c */ /* 0x000fe20000300000 */
.L_x_21:
[----:B-1----:R-:W-:Y:S05]  /*1670*/  @P1 BRA `(.L_x_22) ;  /* 0x0000000000081947 */ /* 0x002fea0003800000 */
[----:B------:R-:W1:Y:S02]  /*1680*/  SYNCS.PHASECHK.TRANS64.TRYWAIT P1, [UR7], R3 ;  /* 0x00000003ff0075a7 */ /* 0x000e640008020147 */
[----:B-1----:R-:W-:Y:S05]  /*1690*/  @!P1 BRA `(.L_x_23) ;  /* 0x0000004800849947 */ /* 0x002fea0003800000 */
.L_x_22:
[----:B------:R-:W-:Y:S01]  /*16a0*/  ULEA UR7, UR5, UR41, 0xa ;  /* 0x0000002905077291 */ /* 0x000fe2000f8e503f */
[----:B------:R-:W-:Y:S01]  /*16b0*/  WARPGROUP.ARRIVE ;  /* 0x00000000000079c5 */ /* 0x000fe20000000000 */
[----:B------:R-:W-:Y:S01]  /*16c0*/  ULEA UR12, UR5, UR4, 0x9 ;  /* 0x00000004050c7291 */ /* 0x000fe2000f8e483f */
[----:B------:R-:W-:Y:S01]  /*16d0*/  UMOV UR9, 0x40000040 ;  /* 0x4000004000097882 */ /* 0x000fe20000000000 */
[----:B------:R-:W-:-:S03]  /*16e0*/  UMOV UR11, 0x40000040 ;  /* 0x40000040000b7882 */ /* 0x000fc60000000000 */
[----:B------:R-:W-:Y:S02]  /*16f0*/  UMOV UR8, UR7 ;  /* 0x0000000700087c82 */ /* 0x000fe40008000000 */
[----:B------:R-:W-:Y:S02]  /*1700*/  UMOV UR10, UR12 ;  /* 0x0000000c000a7c82 */ /* 0x000fe40008000000 */
[----:B------:R-:W-:Y:S01]  /*1710*/  HGMMA.64x64x16.F32 R24, gdesc[UR8].tnspA.tnspB, R24, gsb0 ;  /* 0x60e00000081879f0 */ /* 0x000fe20008000818 */
[----:B------:R-:W-:Y:S02]  /*1720*/  UIADD3 UR8, UR7, 0x80, URZ ;  /* 0x0000008007087890 */ /* 0x000fe4000fffe03f */
[----:B------:R-:W-:Y:S01]  /*1730*/  UIADD3 UR10, UR12, 0x80, URZ ;  /* 0x000000800c0a7890 */ /* 0x000fe2000fffe03f */
[----:B------:R-:W-:Y:S01]  /*1740*/  UMOV UR9, 0x40000040 ;  /* 0x4000004000097882 */ /* 0x000fe20000000000 */
[----:B------:R-:W-:Y:S01]  /*1750*/  UMOV UR11, 0x40000040 ;  /* 0x40000040000b7882 */ /* 0x000fe20000000000 */
[----:B------:R-:W-:-:S02]  /*1760*/  WARPGROUP.DEPBAR.LE gsb0, 0x0 ;  /* 0x00008000000079c5 */ /* 0x000fc40000010000 */
        /* <DEDUP_REMOVED lines=18> */
[----:B------:R-:W-:Y:S01]  /*1890*/  BPT.TRAP 0x1 ;  /* 0x000000040000795c */ /* 0x000fe20000300000 */
.L_x_24:
[----:B------:R-:W-:Y:S01]  /*18a0*/  ULEA UR7, UR6, UR13, 0x3 ;  /* 0x0000000d06077291 */ /* 0x000fe2000f8e183f */
[----:B------:R-:W-:-:S03]  /*18b0*/  ISETP.GT.U32.AND P1, PT, R19, 0x1, PT ;  /* 0x000000011300780c */ /* 0x000fc60003f24070 */
[----:B------:R-:W-:-:S04]  /*18c0*/  UIADD3 UR7, UR7, 0x48, URZ ;  /* 0x0000004807077890 */ /* 0x000fc8000fffe03f */
[----:B------:R-:W-:-:S09]  /*18d0*/  UPRMT UR7, URZ, 0x654, UR7 ;  /* 0x000006543f077896 */ /* 0x000fd20008000007 */
[----:B------:R-:W-:Y:S01]  /*18e0*/  SYNCS.ARRIVE.TRANS64.RED.A1T0 RZ, [UR7], RZ ;  /* 0x000000ffffff79a7 */ /* 0x000fe20008100407 */
[----:B------:R-:W-:Y:S05]  /*18f0*/  @P1 BRA `(.L_x_25) ;  /* 0x0000000000041947 */ /* 0x000fea0003800000 */
[----:B------:R-:W-:Y:S01]  /*1900*/  BPT.TRAP 0x1 ;  /* 0x000000040000795c */ /* 0x000fe20000300000 */
.L_x_25:
[----:B------:R-:W-:Y:S01]  /*1910*/  UIADD3 UR5, UR5, 0x1, URZ ;  /* 0x0000000105057890 */ /* 0x000fe2000fffe03f */
[C---:B------:R-:W-:Y:S01]  /*1920*/  ISETP.GT.AND P1, PT, R0.reuse, 0x1, PT ;  /* 0x000000010000780c */ /* 0x040fe20003f24270 */
[----:B------:R-:W-:Y:S01]  /*1930*/  UIADD3 UR6, UR6, 0x1, URZ ;  /* 0x0000000106067890 */ /* 0x000fe2000fffe03f */
[----:B------:R-:W-:Y:S01]  /*1940*/  VIADD R0, R0, 0xffffffff ;  /* 0xffffffff00007836 */ /* 0x000fe20000000000 */
[----:B------:R-:W-:Y:S02]  /*1950*/  UISETP.NE.AND UP0, UPT, UR5, 0x9, UPT ;  /* 0x000000090500788c */ /* 0x000fe4000bf05270 */
[----:B------:R-:W-:Y:S02]  /*1960*/  UISETP.NE.AND UP1, UPT, UR6, 0x9, UPT ;  /* 0x000000090600788c */ /* 0x000fe4000bf25270 */
[----:B------:R-:W-:Y:S02]  /*1970*/  USEL UR7, URZ, 0x1, UP0 ;  /* 0x000000013f077887 */ /* 0x000fe40008000000 */
[----:B------:R-:W-:-:S02]  /*1980*/  USEL UR5, UR5, URZ, UP0 ;  /* 0x0000003f05057287 */ /* 0x000fc40008000000 */
[----:B------:R-:W-:Y:S02]  /*1990*/  USEL UR6, UR6, URZ, UP1 ;  /* 0x0000003f06067287 */ /* 0x000fe40008800000 */
[----:B------:R-:W-:Y:S01]  /*19a0*/  LOP3.LUT R5, R5, UR7, RZ, 0x3c, !PT ;  /* 0x0000000705057c12 */ /* 0x000fe2000f8e3cff */
[----:B------:R-:W-:Y:S09]  /*19b0*/  @P1 BRA `(.L_x_26) ;  /* 0xfffffffc00041947 */ /* 0x000ff2000383ffff */
.L_x_19:
[----:B------:R-:W2:Y:S02]  /*19c0*/  LDC R0, c[0x0][0x28c] ;  /* 0x0000a300ff007b82 */ /* 0x000ea40000000800 */
[----:B--2---:R-:W-:-:S13]  /*19d0*/  ISETP.GE.AND P1, PT, R0, 0x1, PT ;  /* 0x000000010000780c */ /* 0x004fda0003f26270 */
[----:B------:R-:W-:Y:S05]  /*19e0*/  @!P1 BRA `(.L_x_27) ;  /* 0x0000000000489947 */ /* 0x000fea0003800000 */
[----:B------:R-:W-:Y:S05]  /*19f0*/  @!P0 BRA `(.L_x_28) ;  /* 0x0000000000048947 */ /* 0x000fea0003800000 */
[----:B------:R-:W-:Y:S01]  /*1a00*/  BPT.TRAP 0x1 ;  /* 0x000000040000795c */ /* 0x000fe20000300000 */
.L_x_28:
[----:B------:R-:W2:Y:S01]  /*1a10*/  S2UR UR7, SR_CgaCtaId ;  /* 0x00000000000779c3 */ /* 0x000ea20000008800 */
[----:B------:R-:W-:Y:S01]  /*1a20*/  UISETP.LT.AND UP0, UPT, UR40, 0x1, UPT ;  /* 0x000000012800788c */ /* 0x000fe2000bf01270 */
[----:B------:R-:W-:-:S03]  /*1a30*/  ISETP.GT.U32.AND P0, PT, R19, 0x1, PT ;  /* 0x000000011300780c */ /* 0x000fc60003f04070 */
[----:B------:R-:W-:-:S04]  /*1a40*/  USEL UR6, UR40, 0x1, UP0 ;  /* 0x0000000128067887 */ /* 0x000fc80008000000 */
[----:B------:R-:W-:-:S04]  /*1a50*/  UIADD3 UR6, UR39, UR40, -UR6 ;  /* 0x0000002827067290 */ /* 0x000fc8000fffe806 */
[----:B------:R-:W-:-:S04]  /*1a60*/  UIMAD.WIDE.U32 UR4, UR6, 0x38e38e39, URZ ;  /* 0x38e38e39060478a5 */ /* 0x000fc8000f8e003f */
[----:B------:R-:W-:-:S03]  /*1a70*/  USHF.R.U32.HI UR4, URZ, 0x1, UR5 ;  /* 0x000000013f047899 */ /* 0x000fc60008011605 */
[----:B------:R-:W-:Y:S01]  /*1a80*/  UMOV UR5, 0x400 ;  /* 0x0000040000057882 */ /* 0x000fe20000000000 */
[----:B------:R-:W-:Y:S02]  /*1a90*/  UIMAD UR6, UR4, -0x9, UR6 ;  /* 0xfffffff7040678a4 */ /* 0x000fe4000f8e0206 */
[----:B--2---:R-:W-:-:S04]  /*1aa0*/  ULEA UR5, UR7, UR5, 0x18 ;  /* 0x0000000507057291 */ /* 0x004fc8000f8ec03f */
[----:B------:R-:W-:-:S04]  /*1ab0*/  ULEA UR6, UR6, UR5, 0x3 ;  /* 0x0000000506067291 */ /* 0x000fc8000f8e183f */
[----:B------:R-:W-:-:S04]  /*1ac0*/  UIADD3 UR6, UR6, 0x48, URZ ;  /* 0x0000004806067890 */ /* 0x000fc8000fffe03f */
[----:B------:R-:W-:-:S09]  /*1ad0*/  UPRMT UR6, URZ, 0x654, UR6 ;  /* 0x000006543f067896 */ /* 0x000fd20008000006 */
[----:B------:R-:W-:Y:S01]  /*1ae0*/  SYNCS.ARRIVE.TRANS64.RED.A1T0 RZ, [UR6], RZ ;  /* 0x000000ffffff79a7 */ /* 0x000fe20008100406 */
[----:B------:R-:W-:Y:S05]  /*1af0*/  @P0 BRA `(.L_x_27) ;  /* 0x0000000000040947 */ /* 0x000fea0003800000 */
[----:B------:R-:W-:Y:S01]  /*1b00*/  BPT.TRAP 0x1 ;  /* 0x000000040000795c */ /* 0x000fe20000300000 */
.L_x_27:
[----:B------:R-:W2:Y:S01]  /*1b10*/  LDC R6, c[0x0][0x288] ;  /* 0x0000a200ff067b82 */ /* 0x000ea20000000800 */
[C---:B01----:R-:W-:Y:S01]  /*1b20*/  LOP3.LUT R5, R18.reuse, 0x3, RZ, 0xc0, !PT ;  /* 0x0000000312057812 */ /* 0x043fe200078ec0ff */
[----:B------:R-:W-:Y:S01]  /*1b30*/  IMAD.SHL.U32 R59, R59, 0x40, RZ ;  /* 0x000000403b3b7824 */ /* 0x000fe200078e00ff */
[----:B------:R-:W-:Y:S01]  /*1b40*/  UIADD3 UR39, UR40, UR39, URZ ;  /* 0x0000002728277290 */ /* 0x000fe2000fffe03f */
[----:B------:R-:W-:Y:S01]  /*1b50*/  SHF.R.U32.HI R3, RZ, 0x2, R18 ;  /* 0x00000002ff037819 */ /* 0x000fe20000011612 */
[C---:B------:R-:W-:Y:S01]  /*1b60*/  IMAD.SHL.U32 R10, R18.reuse, 0x2, RZ ;  /* 0x00000002120a7824 */ /* 0x040fe200078e00ff */
[----:B------:R-:W-:Y:S01]  /*1b70*/  LOP3.LUT R4, R18, 0x60, RZ, 0xc0, !PT ;  /* 0x0000006012047812 */ /* 0x000fe200078ec0ff */
[----:B------:R-:W-:Y:S01]  /*1b80*/  UISETP.GT.U32.AND UP0, UPT, UR39, 0x8, UPT ;  /* 0x000000082700788c */ /* 0x000fe2000bf04070 */
[----:B------:R-:W-:Y:S01]  /*1b90*/  LOP3.LUT R0, R22, 0x1, RZ, 0xc0, !PT ;  /* 0x0000000116007812 */ /* 0x000fe200078ec0ff */
[----:B------:R-:W-:Y:S01]  /*1ba0*/  ULDC UR7, c[0x0][0x284] ;  /* 0x0000a10000077ab9 */ /* 0x000fe20000000800 */
[----:B------:R-:W-:Y:S01]  /*1bb0*/  LOP3.LUT R3, R3, 0x7, RZ, 0xc0, !PT ;  /* 0x0000000703037812 */ /* 0x000fe200078ec0ff */
[----:B------:R-:W-:Y:S01]  /*1bc0*/  UISETP.LT.U32.AND UP0, UPT, UR40, 0x9, UP0 ;  /* 0x000000092800788c */ /* 0x000fe20008701070 */
[----:B------:R-:W-:Y:S01]  /*1bd0*/  SHF.R.U32.HI R4, RZ, 0x1, R4 ;  /* 0x00000001ff047819 */ /* 0x000fe20000011604 */
[----:B------:R-:W-:Y:S01]  /*1be0*/  IMAD.SHL.U32 R8, R0, 0x40, RZ ;  /* 0x0000004000087824 */ /* 0x000fe200078e00ff */
[----:B------:R-:W-:Y:S01]  /*1bf0*/  UISETP.GE.U32.AND UP1, UPT, UR40, 0x9, UPT ;  /* 0x000000092800788c */ /* 0x000fe2000bf26070 */
[----:B------:R-:W-:Y:S01]  /*1c00*/  SHF.R.S32.HI R15, RZ, 0x1f, R57 ;  /* 0x0000001fff0f7819 */ /* 0x000fe20000011439 */
[----:B------:R-:W-:Y:S01]  /*1c10*/  ULDC.64 UR8, c[0x0][0x5d0] ;  /* 0x0001740000087ab9 */ /* 0x000fe20000000a00 */
[--C-:B------:R-:W-:Y:S01]  /*1c20*/  IADD3 R7, RZ, -R4, -R3.reuse ;  /* 0x80000004ff077210 */ /* 0x100fe20007ffe803 */
[----:B------:R-:W-:Y:S01]  /*1c30*/  UIMAD.WIDE.U32 UR4, UR39, 0x38e38e39, URZ ;  /* 0x38e38e39270478a5 */ /* 0x000fe2000f8e003f */
[C---:B------:R-:W-:Y:S01]  /*1c40*/  LOP3.LUT R10, R59.reuse, 0x6, R10, 0xf8, !PT ;  /* 0x000000063b0a7812 */ /* 0x040fe200078ef80a */
[----:B------:R-:W-:Y:S01]  /*1c50*/  USEL UR6, URZ, 0x1, !UP0 ;  /* 0x000000013f067887 */ /* 0x000fe2000c000000 */
[----:B------:R-:W-:Y:S01]  /*1c60*/  LOP3.LUT R3, R8, 0x40, R3, 0xe2, !PT ;  /* 0x0000004008037812 */ /* 0x000fe200078ee203 */
[C---:B------:R-:W-:Y:S01]  /*1c70*/  IMAD.WIDE R8, R58.reuse, 0x80, RZ ;  /* 0x000000803a087825 */ /* 0x040fe200078e02ff */
[----:B------:R-:W-:Y:S01]  /*1c80*/  SHF.R.S32.HI R11, RZ, 0x1f, R10 ;  /* 0x0000001fff0b7819 */ /* 0x000fe2000001140a */
[----:B------:R-:W-:Y:S01]  /*1c90*/  USHF.R.U32.HI UR4, URZ, 0x1, UR5 ;  /* 0x000000013f047899 */ /* 0x000fe20008011605 */
[----:B--2---:R-:W-:Y:S01]  /*1ca0*/  ISETP.GE.AND P0, PT, R59, R6, PT ;  /* 0x000000063b00720c */ /* 0x004fe20003f06270 */
[----:B------:R-:W-:Y:S01]  /*1cb0*/  IMAD R12, R5, -0x2, R6 ;  /* 0xfffffffe050c7824 */ /* 0x000fe200078e0206 */
[----:B------:R-:W-:Y:S01]  /*1cc0*/  ULOP3.LUT UR38, UR38, UR6, URZ, 0x3c, !UPT ;  /* 0x0000000626267292 */ /* 0x000fe2000f8e3c3f */
[----:B------:R-:W-:Y:S01]  /*1cd0*/  IMAD.SHL.U32 R5, R58, 0x80, RZ ;  /* 0x000000803a057824 */ /* 0x000fe200078e00ff */
[----:B------:R-:W-:Y:S01]  /*1ce0*/  LOP3.LUT R73, R8, R3, R4, 0xfe, !PT ;  /* 0x0000000308497212 */ /* 0x000fe200078efe04 */
[----:B------:R-:W-:Y:S01]  /*1cf0*/  IMAD R6, R15, UR8, RZ ;  /* 0x000000080f067c24 */ /* 0x000fe2000f8e02ff */
[----:B------:R-:W-:Y:S01]  /*1d00*/  UIMAD UR39, UR4, -0x9, UR39 ;  /* 0xfffffff7042778a4 */ /* 0x000fe2000f8e0227 */
[----:B------:R-:W-:Y:S01]  /*1d10*/  IMAD R0, R0, -0x40, R7 ;  /* 0xffffffc000007824 */ /* 0x000fe200078e0207 */
[----:B------:R-:W-:Y:S01]  /*1d20*/  ISETP.GE.OR P0, PT, R5, UR7, P0 ;  /* 0x0000000705007c0c */ /* 0x000fe20008706670 */
[C---:B------:R-:W-:Y:S01]  /*1d30*/  IMAD R13, R57.reuse, UR9, R6 ;  /* 0x00000009390d7c24 */ /* 0x040fe2000f8e0206 */
[----:B------:R-:W-:Y:S01]  /*1d40*/  @UP1 ULOP3.LUT UR38, UR38, 0x1, UR4, 0x78, !UPT ;  /* 0x0000000126261892 */ /* 0x000fe2000f8e7804 */
[----:B------:R-:W-:Y:S01]  /*1d50*/  IMAD.WIDE.U32 R6, R57, UR8, R10 ;  /* 0x0000000839067c25 */ /* 0x000fe2000f8e000a */
[----:B------:R-:W-:-:S03]  /*1d60*/  IADD3 R3, -R5, UR7, R0 ;  /* 0x0000000705037c10 */ /* 0x000fc6000fffe100 */
[----:B------:R-:W-:Y:S02]  /*1d70*/  IMAD.IADD R7, R7, 0x1, R13 ;  /* 0x0000000107077824 */ /* 0x000fe400078e020d */
[----:B------:R-:W-:Y:S02]  /*1d80*/  IMAD.IADD R4, R12, 0x1, -R59 ;  /* 0x000000010c047824 */ /* 0x000fe400078e0a3b */
[----:B------:R-:W-:Y:S02]  /*1d90*/  IMAD.MOV.U32 R0, RZ, RZ, -0x1 ;  /* 0xffffffffff007424 */ /* 0x000fe400078e00ff */
[----:B------:R-:W-:Y:S05]  /*1da0*/  @P0 BRA `(.L_x_29) ;  /* 0x0000002000a40947 */ /* 0x000fea0003800000 */
[----:B------:R-:W0:Y:S01]  /*1db0*/  LDC.64 R66, c[0x0][0x5c8] ;  /* 0x00017200ff427b82 */ /* 0x000e220000000a00 */
[----:B-----5:R-:W-:Y:S01]  /*1dc0*/  FSETP.NEU.AND P0, PT, R56, RZ, PT ;  /* 0x000000ff3800720b */ /* 0x020fe20003f0d000 */
[----:B------:R-:W-:Y:S01]  /*1dd0*/  BSSY B0, `(.L_x_29) ;  /* 0x0000226000007945 */ /* 0x000fe20003800000 */
[----:B------:R-:W-:-:S04]  /*1de0*/  ISETP.GT.AND P2, PT, R4, RZ, PT ;  /* 0x000000ff0400720c */ /* 0x000fc80003f44270 */
[----:B------:R-:W-:Y:S01]  /*1df0*/  ISETP.GT.AND P1, PT, R3, RZ, P2 ;  /* 0x000000ff0300720c */ /* 0x000fe20001724270 */
[-C--:B0-----:R-:W-:Y:S02]  /*1e00*/  IMAD R12, R9, R66.reuse, RZ ;  /* 0x00000042090c7224 */ /* 0x081fe400078e02ff */
[----:B------:R-:W-:-:S04]  /*1e10*/  IMAD.WIDE.U32 R58, R73, R66, R6 ;  /* 0x00000042493a7225 */ /* 0x000fc800078e0006 */
[----:B------:R-:W-:-:S04]  /*1e20*/  IMAD R5, R73, R67, R12 ;  /* 0x0000004349057224 */ /* 0x000fc800078e020c */
[----:B------:R-:W-:Y:S01]  /*1e30*/  IMAD.IADD R75, R59, 0x1, R5 ;  /* 0x000000013b4b7824 */ /* 0x000fe200078e0205 */
[----:B------:R-:W-:Y:S06]  /*1e40*/  @!P0 BRA `(.L_x_30) ;  /* 0x0000001400e88947 */ /* 0x000fec0003800000 */
[----:B------:R-:W0:Y:S01]  /*1e50*/  LDC.64 R64, c[0x0][0x5b8] ;  /* 0x00016e00ff407b82 */ /* 0x000e220000000a00 */
[----:B------:R-:W-:-:S07]  /*1e60*/  ULDC.64 UR4, c[0x0][0x5c0] ;  /* 0x0001700000047ab9 */ /* 0x000fce0000000a00 */
[----:B------:R-:W1:Y:S08]  /*1e70*/  LDC.64 R68, c[0x0][0x5b0] ;  /* 0x00016c00ff447b82 */ /* 0x000e700000000a00 */
[----:B------:R-:W2:Y:S01]  /*1e80*/  LDC.64 R70, c[0x0][0x5a8] ;  /* 0x00016a00ff467b82 */ /* 0x000ea20000000a00 */
[-C--:B0-----:R-:W-:Y:S02]  /*1e90*/  IMAD R6, R15, R64.reuse, RZ ;  /* 0x000000400f067224 */ /* 0x081fe400078e02ff */
[----:B------:R-:W-:-:S04]  /*1ea0*/  IMAD.WIDE.U32 R60, R57, R64, R10 ;  /* 0x00000040393c7225 */ /* 0x000fc800078e000a */
[----:B------:R-:W-:Y:S02]  /*1eb0*/  IMAD R63, R57, R65, R6 ;  /* 0x00000041393f7224 */ /* 0x000fe400078e0206 */
[-C--:B-1----:R-:W-:Y:S02]  /*1ec0*/  IMAD R8, R9, R68.reuse, RZ ;  /* 0x0000004409087224 */ /* 0x082fe400078e02ff */
[----:B------:R-:W-:Y:S02]  /*1ed0*/  IMAD.IADD R13, R61, 0x1, R63 ;  /* 0x000000013d0d7824 */ /* 0x000fe400078e023f */
[----:B------:R-:W-:Y:S02]  /*1ee0*/  IMAD.MOV.U32 R12, RZ, RZ, R60 ;  /* 0x000000ffff0c7224 */ /* 0x000fe400078e003c */
[C---:B------:R-:W-:Y:S02]  /*1ef0*/  IMAD R65, R73.reuse, R69, R8 ;  /* 0x0000004549417224 */ /* 0x040fe400078e0208 */
[----:B------:R-:W-:-:S04]  /*1f00*/  IMAD.WIDE.U32 R6, R73, R68, R12 ;  /* 0x0000004449067225 */ /* 0x000fc800078e000c */
[----:B------:R-:W-:Y:S01]  /*1f10*/  IMAD.IADD R5, R7, 0x1, R65 ;  /* 0x0000000107057824 */ /* 0x000fe200078e0241 */
[----:B--2---:R-:W-:-:S04]  /*1f20*/  LEA R14, P0, R6, R70, 0x1 ;  /* 0x00000046060e7211 */ /* 0x004fc800078008ff */
[----:B------:R-:W-:-:S05]  /*1f30*/  LEA.HI.X R15, R6, R71, R5, 0x1, P0 ;  /* 0x00000047060f7211 */ /* 0x000fca00000f0c05 */
[----:B------:R0:W2:Y:S01]  /*1f40*/  @P1 LDG.E.LTC128B.U16 R5, desc[UR36][R14.64] ;  /* 0x000000240e051981 */ /* 0x0000a2000c1e1520 */
[----:B------:R-:W-:Y:S01]  /*1f50*/  LEA R8, P0, R58, UR4, 0x1 ;  /* 0x000000043a087c11 */ /* 0x000fe2000f8008ff */
[----:B------:R-:W-:Y:S01]  /*1f60*/  IMAD.WIDE.U32 R6, R73, R68, R10 ;  /* 0x0000004449067225 */ /* 0x000fe200078e000a */
[----:B------:R-:W-:Y:S03]  /*1f70*/  BSSY B1, `(.L_x_31) ;  /* 0x0000012000017945 */ /* 0x000fe60003800000 */
[----:B------:R-:W-:Y:S02]  /*1f80*/  IMAD.IADD R7, R65, 0x1, R7 ;  /* 0x0000000141077824 */ /* 0x000fe400078e0207 */
[----:B------:R-:W-:Y:S01]  /*1f90*/  IMAD.WIDE.U32 R20, R57, R64, R6 ;  /* 0x0000004039147225 */ /* 0x000fe200078e0006 */
[----:B0-----:R-:W-:-:S03]  /*1fa0*/  SHF.L.U64.HI R15, R68, 0x3, R69 ;  /* 0x00000003440f7819 */ /* 0x001fc60000010245 */
[----:B------:R-:W-:Y:S01]  /*1fb0*/  IMAD.IADD R7, R63, 0x1, R21 ;  /* 0x000000013f077824 */ /* 0x000fe200078e0215 */
[----:B------:R-:W-:Y:S01]  /*1fc0*/  LEA R6, P4, R20, R70, 0x1 ;  /* 0x0000004614067211 */ /* 0x000fe200078808ff */
[----:B------:R-:W-:-:S03]  /*1fd0*/  IMAD.SHL.U32 R14, R68, 0x8, RZ ;  /* 0x00000008440e7824 */ /* 0x000fc600078e00ff */
[----:B------:R-:W-:Y:S01]  /*1fe0*/  LEA.HI.X R7, R20, R71, R7, 0x1, P4 ;  /* 0x0000004714077211 */ /* 0x000fe200020f0c07 */
[----:B--2---:R-:W-:-:S05]  /*1ff0*/  HADD2.F32 R9, -RZ, R5.H0_H0 ;  /* 0x20000005ff097230 */ /* 0x004fca0000004100 */
[----:B------:R-:W-:-:S04]  /*2000*/  FMUL R9, R9, R56 ;  /* 0x0000003809097220 */ /* 0x000fc80000400000 */
[----:B------:R-:W-:Y:S01]  /*2010*/  FFMA R24, R24, R23, R9 ;  /* 0x0000001718187223 */ /* 0x000fe20000000009 */
[----:B------:R-:W-:Y:S02]  /*2020*/  LEA.HI.X R9, R58, UR5, R75, 0x1, P0 ;  /* 0x000000053a097c11 */ /* 0x000fe400080f0c4b */
[----:B------:R-:W-:Y:S02]  /*2030*/  ISETP.GT.AND P0, PT, R4, 0x1, PT ;  /* 0x000000010400780c */ /* 0x000fe40003f04270 */
[----:B------:R-:W-:Y:S02]  /*2040*/  F2FP.F16.F32.PACK_AB R24, RZ, R24 ;  /* 0x00000018ff18723e */ /* 0x000fe400000000ff */
[----:B------:R-:W-:-:S03]  /*2050*/  ISETP.GT.AND P3, PT, R3, RZ, P0 ;  /* 0x000000ff0300720c */ /* 0x000fc60000764270 */
[----:B------:R0:W-:Y:S10]  /*2060*/  @P1 STG.E.U16 desc[UR36][R8.64], R24 ;  /* 0x0000001808001986 */ /* 0x0001f4000c101524 */
[----:B------:R-:W-:Y:S05]  /*2070*/  @!P3 BRA `(.L_x_32) ;  /* 0x000000000004b947 */ /* 0x000fea0003800000 */
[----:B------:R1:W5:Y:S02]  /*2080*/  LDG.E.LTC128B.U16 R5, desc[UR36][R6.64+0x2] ;  /* 0x0000022406057981 */ /* 0x000364000c1e1520 */
.L_x_32:
[----:B------:R-:W-:Y:S05]  /*2090*/  BSYNC B1 ;  /* 0x0000000000017941 */ /* 0x000fea0003800000 */
.L_x_31:
[----:B-----5:R-:W-:Y:S01]  /*20a0*/  HADD2.F32 R59, -RZ, R5.H0_H0 ;  /* 0x20000005ff3b7230 */ /* 0x020fe20000004100 */
[----:B------:R-:W-:Y:S01]  /*20b0*/  ISETP.GT.AND P2, PT, R3, 0x8, P2 ;  /* 0x000000080300780c */ /* 0x000fe20001744270 */
[----:B------:R-:W-:Y:S01]  /*20c0*/  IMAD.WIDE.U32 R20, R73, R68, R14 ;  /* 0x0000004449147225 */ /* 0x000fe200078e000e */
[----:B0-----:R-:W-:-:S03]  /*20d0*/  PRMT R24, R5, 0x7610, R24 ;  /* 0x0000761005187816 */ /* 0x001fc60000000018 */
[----:B------:R-:W-:Y:S01]  /*20e0*/  FMUL R12, R59, R56 ;  /* 0x000000383b0c7220 */ /* 0x000fe20000400000 */
[----:B------:R-:W-:Y:S01]  /*20f0*/  IMAD.IADD R65, R65, 0x1, R21 ;  /* 0x0000000141417824 */ /* 0x000fe200078e0215 */
[----:B------:R-:W-:Y:S02]  /*2100*/  IADD3 R60, P1, R60, R20, RZ ;  /* 0x000000143c3c7210 */ /* 0x000fe40007f3e0ff */
[----:B------:R-:W-:-:S03]  /*2110*/  FFMA R12, R25, R23, R12 ;  /* 0x00000017190c7223 */ /* 0x000fc6000000000c */
[----:B------:R-:W-:Y:S01]  /*2120*/  IMAD.X R13, R65, 0x1, R13, P1 ;  /* 0x00000001410d7824 */ /* 0x000fe200008e060d */
[C---:B------:R-:W-:Y:S02]  /*2130*/  LEA R14, P1, R60.reuse, R70, 0x1 ;  /* 0x000000463c0e7211 */ /* 0x040fe400078208ff */
[----:B------:R-:W-:Y:S02]  /*2140*/  F2FP.F16.F32.PACK_AB R12, RZ, R12 ;  /* 0x0000000cff0c723e */ /* 0x000fe400000000ff */
[----:B------:R-:W-:Y:S02]  /*2150*/  LEA.HI.X R15, R60, R71, R13, 0x1, P1 ;  /* 0x000000473c0f7211 */ /* 0x000fe400008f0c0d */
[----:B------:R-:W-:-:S05]  /*2160*/  PRMT R21, R12, 0x7610, R21 ;  /* 0x000076100c157816 */ /* 0x000fca0000000015 */
[----:B------:R0:W-:Y:S04]  /*2170*/  @P3 STG.E.U16 desc[UR36][R8.64+0x2], R21 ;  /* 0x0000021508003986 */ /* 0x0001e8000c101524 */
[----:B------:R-:W2:Y:S01]  /*2180*/  @P2 LDG.E.LTC128B.U16 R24, desc[UR36][R14.64] ;  /* 0x000000240e182981 */ /* 0x000ea2000c1e1520 */
[----:B------:R-:W-:Y:S01]  /*2190*/  IADD3 R20, P1, R10, R20, RZ ;  /* 0x000000140a147210 */ /* 0x000fe20007f3e0ff */
[----:B------:R-:W-:Y:S01]  /*21a0*/  BSSY B1, `(.L_x_33) ;  /* 0x0000011000017945 */ /* 0x000fe20003800000 */
[C---:B------:R-:W-:Y:S02]  /*21b0*/  SHF.L.U64.HI R13, R66.reuse, 0x4, R67 ;  /* 0x00000004420d7819 */ /* 0x040fe40000010243 */
[----:B------:R-:W-:Y:S01]  /*21c0*/  ISETP.GT.AND P0, PT, R3, 0x8, P0 ;  /* 0x000000080300780c */ /* 0x000fe20000704270 */
[----:B0-----:R-:W-:Y:S01]  /*21d0*/  IMAD.X R21, R11, 0x1, R65, P1 ;  /* 0x000000010b157824 */ /* 0x001fe200008e0641 */
[----:B------:R-:W-:Y:S01]  /*21e0*/  LEA R12, P1, R66, R8, 0x4 ;  /* 0x00000008420c7211 */ /* 0x000fe200078220ff */
[----:B------:R-:W-:-:S04]  /*21f0*/  IMAD.WIDE.U32 R20, R57, R64, R20 ;  /* 0x0000004039147225 */ /* 0x000fc800078e0014 */
[----:B------:R-:W-:Y:S01]  /*2200*/  IMAD.X R13, R13, 0x1, R9, P1 ;  /* 0x000000010d0d7824 */ /* 0x000fe200008e0609 */
[----:B------:R-:W-:Y:S01]  /*2210*/  LEA R10, P3, R20, R70, 0x1 ;  /* 0x00000046140a7211 */ /* 0x000fe200078608ff */
[----:B------:R-:W-:-:S05]  /*2220*/  IMAD.IADD R11, R63, 0x1, R21 ;  /* 0x000000013f0b7824 */ /* 0x000fca00078e0215 */
[----:B------:R-:W-:Y:S01]  /*2230*/  LEA.HI.X R11, R20, R71, R11, 0x1, P3 ;  /* 0x00000047140b7211 */ /* 0x000fe200018f0c0b */
[----:B--2---:R-:W-:-:S05]  /*2240*/  HADD2.F32 R5, -RZ, R24.H0_H0 ;  /* 0x20000018ff057230 */ /* 0x004fca0000004100 */
[----:B------:R-:W-:-:S04]  /*2250*/  FMUL R5, R5, R56 ;  /* 0x0000003805057220 */ /* 0x000fc80000400000 */
[----:B------:R-:W-:-:S05]  /*2260*/  FFMA R5, R26, R23, R5 ;  /* 0x000000171a057223 */ /* 0x000fca0000000005 */
[----:B------:R-:W-:-:S05]  /*2270*/  F2FP.F16.F32.PACK_AB R5, RZ, R5 ;  /* 0x00000005ff05723e */ /* 0x000fca00000000ff */
[----:B------:R0:W-:Y:S01]  /*2280*/  @P2 STG.E.U16 desc[UR36][R12.64], R5 ;  /* 0x000000050c002986 */ /* 0x0001e2000c101524 */
[----:B------:R-:W-:Y:S05]  /*2290*/  @!P0 BRA `(.L_x_34) ;  /* 0x0000000000048947 */ /* 0x000fea0003800000 */
[----:B------:R2:W5:Y:S02]  /*22a0*/  LDG.E.LTC128B.U16 R24, desc[UR36][R10.64+0x2] ;  /* 0x000002240a187981 */ /* 0x000564000c1e1520 */
.L_x_34:
[----:B------:R-:W-:Y:S05]  /*22b0*/  BSYNC B1 ;  /* 0x0000000000017941 */ /* 0x000fea0003800000 */
.L_x_33:
[----:B0----5:R-:W-:Y:S01]  /*22c0*/  HADD2.F32 R5, -RZ, R24.H0_H0 ;  /* 0x20000018ff057230 */ /* 0x021fe20000004100 */
[----:B------:R-:W-:Y:S01]  /*22d0*/  ISETP.GT.AND P1, PT, R4, 0x8, PT ;  /* 0x000000080400780c */ /* 0x000fe20003f24270 */
[----:B------:R-:W-:Y:S03]  /*22e0*/  BSSY B1, `(.L_x_35) ;  /* 0x0000008000017945 */ /* 0x000fe60003800000 */
[----:B------:R-:W-:Y:S01]  /*22f0*/  FMUL R14, R5, R56 ;  /* 0x00000038050e7220 */ /* 0x000fe20000400000 */
[----:B------:R-:W-:-:S03]  /*2300*/  ISETP.GT.AND P2, PT, R3, RZ, P1 ;  /* 0x000000ff0300720c */ /* 0x000fc60000f44270 */
[----:B------:R-:W-:-:S05]  /*2310*/  FFMA R14, R27, R23, R14 ;  /* 0x000000171b0e7223 */ /* 0x000fca000000000e */
[----:B------:R-:W-:-:S05]  /*2320*/  F2FP.F16.F32.PACK_AB R14, RZ, R14 ;  /* 0x0000000eff0e723e */ /* 0x000fca00000000ff */
[----:B------:R0:W-:Y:S01]  /*2330*/  @P0 STG.E.U16 desc[UR36][R12.64+0x2], R14 ;  /* 0x0000020e0c000986 */ /* 0x0001e2000c101524 */
[----:B------:R-:W-:Y:S05]  /*2340*/  @!P2 BRA `(.L_x_36) ;  /* 0x000000000004a947 */ /* 0x000fea0003800000 */
[----:B------:R3:W5:Y:S02]  /*2350*/  LDG.E.LTC128B.U16 R24, desc[UR36][R6.64+0x10] ;  /* 0x0000102406187981 */ /* 0x000764000c1e1520 */
.L_x_36:
[----:B------:R-:W-:Y:S05]  /*2360*/  BSYNC B1 ;  /* 0x0000000000017941 */ /* 0x000fea0003800000 */
.L_x_35:
[----:B-----5:R-:W-:Y:S01]  /*2370*/  HADD2.F32 R5, -RZ, R24.H0_H0 ;  /* 0x20000018ff057230 */ /* 0x020fe20000004100 */
        /* <DEDUP_REMOVED lines=9> */
.L_x_38:
[----:B------:R-:W-:Y:S05]  /*2410*/  BSYNC B1 ;  /* 0x0000000000017941 */ /* 0x000fea0003800000 */
.L_x_37:
[----:B----45:R-:W-:Y:S01]  /*2420*/  HADD2.F32 R5, -RZ, R24.H0_H0 ;  /* 0x20000018ff057230 */ /* 0x030fe20000004100 */
[----:B------:R-:W-:Y:S01]  /*2430*/  ISETP.GT.AND P1, PT, R3, 0x8, P1 ;  /* 0x000000080300780c */ /* 0x000fe20000f24270 */
[----:B------:R-:W-:Y:S03]  /*2440*/  BSSY B1, `(.L_x_39) ;  /* 0x0000007000017945 */ /* 0x000fe60003800000 */
[----:B0-----:R-:W-:-:S04]  /*2450*/  FMUL R14, R5, R56 ;  /* 0x00000038050e7220 */ /* 0x001fc80000400000 */
[----:B------:R-:W-:-:S05]  /*2460*/  FFMA R14, R29, R23, R14 ;  /* 0x000000171d0e7223 */ /* 0x000fca000000000e */
[----:B------:R-:W-:-:S05]  /*2470*/  F2FP.F16.F32.PACK_AB R14, RZ, R14 ;  /* 0x0000000eff0e723e */ /* 0x000fca00000000ff */
[----:B------:R0:W-:Y:S01]  /*2480*/  @P3 STG.E.U16 desc[UR36][R8.64+0x12], R14 ;  /* 0x0000120e08003986 */ /* 0x0001e2000c101524 */
[----:B------:R-:W-:Y:S05]  /*2490*/  @!P1 BRA `(.L_x_40) ;  /* 0x0000000000049947 */ /* 0x000fea0003800000 */
[----:B------:R4:W5:Y:S02]  /*24a0*/  LDG.E.LTC128B.U16 R24, desc[UR36][R10.64+0x10] ;  /* 0x000010240a187981 */ /* 0x000964000c1e1520 */
.L_x_40:
[----:B------:R-:W-:Y:S05]  /*24b0*/  BSYNC B1 ;  /* 0x0000000000017941 */ /* 0x000fea0003800000 */
.L_x_39:
[----:B-----5:R-:W-:Y:S01]  /*24c0*/  HADD2.F32 R5, -RZ, R24.H0_H0 ;  /* 0x20000018ff057230 */ /* 0x020fe20000004100 */
[----:B------:R-:W-:Y:S01]  /*24d0*/  ISETP.GT.AND P0, PT, R3, 0x8, P0 ;  /* 0x000000080300780c */ /* 0x000fe20000704270 */
[----:B------:R-:W-:Y:S03]  /*24e0*/  BSSY B1, `(.L_x_41) ;  /* 0x0000007000017945 */ /* 0x000fe60003800000 */
[----:B------:R-:W-:-:S04]  /*24f0*/  FMUL R5, R5, R56 ;  /* 0x0000003805057220 */ /* 0x000fc80000400000 */
[----:B------:R-:W-:-:S05]  /*2500*/  FFMA R5, R30, R23, R5 ;  /* 0x000000171e057223 */ /* 0x000fca0000000005 */
[----:B------:R-:W-:-:S05]  /*2510*/  F2FP.F16.F32.PACK_AB R5, RZ, R5 ;  /* 0x00000005ff05723e */ /* 0x000fca00000000ff */
[----:B------:R0:W-:Y:S01]  /*2520*/  @P1 STG.E.U16 desc[UR36][R12.64+0x10], R5 ;  /* 0x000010050c001986 */ /* 0x0001e2000c101524 */
[----:B------:R-:W-:Y:S05]  /*2530*/  @!P0 BRA `(.L_x_42) ;  /* 0x0000000000048947 */ /* 0x000fea0003800000 */
[----:B------:R0:W5:Y:S02]  /*2540*/  LDG.E.LTC128B.U16 R24, desc[UR36][R10.64+0x12] ;  /* 0x000012240a187981 */ /* 0x000164000c1e1520 */
.L_x_42:
[----:B------:R-:W-:Y:S05]  /*2550*/  BSYNC B1 ;  /* 0x0000000000017941 */ /* 0x000fea0003800000 */
.L_x_41:
        /* <DEDUP_REMOVED lines=10> */
.L_x_44:
[----:B------:R-:W-:Y:S05]  /*2600*/  BSYNC B1 ;  /* 0x0000000000017941 */ /* 0x000fea0003800000 */
.L_x_43:
        /* <DEDUP_REMOVED lines=10> */
.L_x_46:
[----:B------:R-:W-:Y:S05]  /*26b0*/  BSYNC B1 ;  /* 0x0000000000017941 */ /* 0x000fea0003800000 */
.L_x_45:
[----:B0----5:R-:W-:Y:S01]  /*26c0*/  HADD2.F32 R5, -RZ, R24.H0_H0 ;  /* 0x20000018ff057230 */ /* 0x021fe20000004100 */
        /* <DEDUP_REMOVED lines=8> */
.L_x_48:
[----:B------:R-:W-:Y:S05]  /*2750*/  BSYNC B1 ;  /* 0x0000000000017941 */ /* 0x000fea0003800000 */
.L_x_47:
        /* <DEDUP_REMOVED lines=9> */
.L_x_50:
[----:B------:R-:W-:Y:S05]  /*27f0*/  BSYNC B1 ;  /* 0x0000000000017941 */ /* 0x000fea0003800000 */
.L_x_49:
        /* <DEDUP_REMOVED lines=10> */
.L_x_52:
[----:B------:R-:W-:Y:S05]  /*28a0*/  BSYNC B1 ;  /* 0x0000000000017941 */ /* 0x000fea0003800000 */
.L_x_51:
        /* <DEDUP_REMOVED lines=10> */
.L_x_54:
[----:B------:R-:W-:Y:S05]  /*2950*/  BSYNC B1 ;  /* 0x0000000000017941 */ /* 0x000fea0003800000 */
.L_x_53:
        /* <DEDUP_REMOVED lines=9> */
.L_x_56:
[----:B------:R-:W-:Y:S05]  /*29f0*/  BSYNC B1 ;  /* 0x0000000000017941 */ /* 0x000fea0003800000 */
.L_x_55:
        /* <DEDUP_REMOVED lines=9> */
.L_x_58:
[----:B------:R-:W-:Y:S05]  /*2a90*/  BSYNC B1 ;  /* 0x0000000000017941 */ /* 0x000fea0003800000 */
.L_x_57:
        /* <DEDUP_REMOVED lines=10> */
.L_x_60:
[----:B------:R-:W-:Y:S05]  /*2b40*/  BSYNC B1 ;  /* 0x0000000000017941 */ /* 0x000fea0003800000 */
.L_x_59:
        /* <DEDUP_REMOVED lines=10> */
.L_x_62:
[----:B------:R-:W-:Y:S05]  /*2bf0*/  BSYNC B1 ;  /* 0x0000000000017941 */ /* 0x000fea0003800000 */
.L_x_61:
        /* <DEDUP_REMOVED lines=9> */
.L_x_64:
[----:B------:R-:W-:Y:S05]  /*2c90*/  BSYNC B1 ;  /* 0x0000000000017941 */ /* 0x000fea0003800000 */
.L_x_63:
        /* <DEDUP_REMOVED lines=9> */
.L_x_66:
[----:B------:R-:W-:Y:S05]  /*2d30*/  BSYNC B1 ;  /* 0x0000000000017941 */ /* 0x000fea0003800000 */
.L_x_65:
        /* <DEDUP_REMOVED lines=10> */
.L_x_68:
[----:B------:R-:W-:Y:S05]  /*2de0*/  BSYNC B1 ;  /* 0x0000000000017941 */ /* 0x000fea0003800000 */
.L_x_67:
        /* <DEDUP_REMOVED lines=10> */
.L_x_70:
[----:B------:R-:W-:Y:S05]  /*2e90*/  BSYNC B1 ;  /* 0x0000000000017941 */ /* 0x000fea0003800000 */
.L_x_69:
        /* <DEDUP_REMOVED lines=9> */
.L_x_72:
[----:B------:R-:W-:Y:S05]  /*2f30*/  BSYNC B1 ;  /* 0x0000000000017941 */ /* 0x000fea0003800000 */
.L_x_71:
        /* <DEDUP_REMOVED lines=9> */
.L_x_74:
[----:B------:R-:W-:Y:S05]  /*2fd0*/  BSYNC B1 ;  /* 0x0000000000017941 */ /* 0x000fea0003800000 */
.L_x_73:
        /* <DEDUP_REMOVED lines=10> */
.L_x_76:
[----:B------:R-:W-:Y:S05]  /*3080*/  BSYNC B1 ;  /* 0x0000000000017941 */ /* 0x000fea0003800000 */
.L_x_75:
        /* <DEDUP_REMOVED lines=10> */
.L_x_78:
[----:B------:R-:W-:Y:S05]  /*3130*/  BSYNC B1 ;  /* 0x0000000000017941 */ /* 0x000fea0003800000 */
.L_x_77:
        /* <DEDUP_REMOVED lines=9> */
.L_x_80:
[----:B------:R-:W-:Y:S05]  /*31d0*/  BSYNC B1 ;  /* 0x0000000000017941 */ /* 0x000fea0003800000 */
.L_x_79:
        /* <DEDUP_REMOVED lines=9> */
.L_x_82:
[----:B------:R-:W-:Y:S05]  /*3270*/  BSYNC B1 ;  /* 0x0000000000017941 */ /* 0x000fea0003800000 */
.L_x_81:
        /* <DEDUP_REMOVED lines=10> */
.L_x_84:
[----:B------:R-:W-:Y:S05]  /*3320*/  BSYNC B1 ;  /* 0x0000000000017941 */ /* 0x000fea0003800000 */
.L_x_83:
[----:B-----5:R-:W-:Y:S01]  /*3330*/  HADD2.F32 R5, -RZ, R24.H0_H0 ;  /* 0x20000018ff057230 */ /* 0x020fe20000004100 */
[----:B------:R-:W-:Y:S01]  /*3340*/  ISETP.GT.AND P0, PT, R4, 0x39, PT ;  /* 0x000000390400780c */ /* 0x000fe20003f04270 */
[----:B------:R-:W-:Y:S01]  /*3350*/  @P2 IMAD.MOV.U32 R4, RZ, RZ, R8 ;  /* 0x000000ffff042224 */ /* 0x000fe200078e0008 */
[----:B------:R-:W-:Y:S02]  /*3360*/  BSSY B1, `(.L_x_85) ;  /* 0x000000a000017945 */ /* 0x000fe40003800000 */
[----:B------:R-:W-:Y:S01]  /*3370*/  FMUL R5, R5, R56 ;  /* 0x0000003805057220 */ /* 0x000fe20000400000 */
[----:B------:R-:W-:-:S03]  /*3380*/  ISETP.GT.AND P3, PT, R3, RZ, P0 ;  /* 0x000000ff0300720c */ /* 0x000fc60000764270 */
[----:B------:R-:W-:-:S05]  /*3390*/  FFMA R5, R52, R23, R5 ;  /* 0x0000001734057223 */ /* 0x000fca0000000005 */
[----:B------:R-:W-:-:S04]  /*33a0*/  F2FP.F16.F32.PACK_AB R5, RZ, R5 ;  /* 0x00000005ff05723e */ /* 0x000fc800000000ff */
[----:B0-----:R-:W-:Y:S01]  /*33b0*/  PRMT R14, R5, 0x7610, R14 ;  /* 0x00007610050e7816 */ /* 0x001fe2000000000e */
[----:B------:R-:W-:-:S05]  /*33c0*/  @P2 IMAD.MOV.U32 R5, RZ, RZ, R9 ;  /* 0x000000ffff052224 */ /* 0x000fca00078e0009 */
[----:B------:R0:W-:Y:S01]  /*33d0*/  @P2 STG.E.U16 desc[UR36][R4.64+0x70], R14 ;  /* 0x0000700e04002986 */ /* 0x0001e2000c101524 */
[----:B------:R-:W-:Y:S05]  /*33e0*/  @!P3 BRA `(.L_x_86) ;  /* 0x000000000004b947 */ /* 0x000fea0003800000 */
[----:B------:R0:W5:Y:S02]  /*33f0*/  LDG.E.LTC128B.U16 R24, desc[UR36][R6.64+0x72] ;  /* 0x0000722406187981 */ /* 0x000164000c1e1520 */
.L_x_86:
[----:B------:R-:W-:Y:S05]  /*3400*/  BSYNC B1 ;  /* 0x0000000000017941 */ /* 0x000fea0003800000 */
.L_x_85:
        /* <DEDUP_REMOVED lines=9> */
.L_x_88:
[----:B------:R-:W-:Y:S05]  /*34a0*/  BSYNC B1 ;  /* 0x0000000000017941 */ /* 0x000fea0003800000 */
.L_x_87:
[----:B-----5:R-:W-:Y:S01]  /*34b0*/  HADD2.F32 R5, -RZ, R24.H0_H0 ;  /* 0x20000018ff057230 */ /* 0x020fe20000004100 */
[----:B------:R-:W-:Y:S01]  /*34c0*/  ISETP.GT.AND P0, PT, R3, 0x8, P0 ;  /* 0x000000080300780c */ /* 0x000fe20000704270 */
[----:B0-----:R-:W-:Y:S01]  /*34d0*/  @P1 IMAD.MOV.U32 R4, RZ, RZ, R12 ;  /* 0x000000ffff041224 */ /* 0x001fe200078e000c */
[----:B------:R-:W-:Y:S02]  /*34e0*/  BSSY B1, `(.L_x_89) ;  /* 0x0000009000017945 */ /* 0x000fe40003800000 */
[----:B------:R-:W-:-:S04]  /*34f0*/  FMUL R5, R5, R56 ;  /* 0x0000003805057220 */ /* 0x000fc80000400000 */
[----:B------:R-:W-:-:S05]  /*3500*/  FFMA R5, R54, R23, R5 ;  /* 0x0000001736057223 */ /* 0x000fca0000000005 */
[----:B------:R-:W-:-:S04]  /*3510*/  F2FP.F16.F32.PACK_AB R5, RZ, R5 ;  /* 0x00000005ff05723e */ /* 0x000fc800000000ff */
[----:B-1-3--:R-:W-:Y:S01]  /*3520*/  PRMT R6, R5, 0x7610, R6 ;  /* 0x0000761005067816 */ /* 0x00afe20000000006 */
[----:B------:R-:W-:-:S05]  /*3530*/  @P1 IMAD.MOV.U32 R5, RZ, RZ, R13 ;  /* 0x000000ffff051224 */ /* 0x000fca00078e000d */
[----:B------:R0:W-:Y:S01]  /*3540*/  @P1 STG.E.U16 desc[UR36][R4.64+0x70], R6 ;  /* 0x0000700604001986 */ /* 0x0001e2000c101524 */
[----:B------:R-:W-:Y:S05]  /*3550*/  @!P0 BRA `(.L_x_90) ;  /* 0x0000000000048947 */ /* 0x000fea0003800000 */
[----:B------:R1:W5:Y:S02]  /*3560*/  LDG.E.LTC128B.U16 R24, desc[UR36][R10.64+0x72] ;  /* 0x000072240a187981 */ /* 0x000364000c1e1520 */
.L_x_90:
[----:B------:R-:W-:Y:S05]  /*3570*/  BSYNC B1 ;  /* 0x0000000000017941 */ /* 0x000fea0003800000 */
.L_x_89:
[----:B------:R-:W-:Y:S05]  /*3580*/  @!P0 BRA `(.L_x_91) ;  /* 0x0000000800a88947 */ /* 0x000fea0003800000 */
[----:B-----5:R-:W-:-:S05]  /*3590*/  HADD2.F32 R3, -RZ, R24.H0_H0 ;  /* 0x20000018ff037230 */ /* 0x020fca0000004100 */
[----:B0-----:R-:W-:-:S04]  /*35a0*/  FMUL R4, R3, R56 ;  /* 0x0000003803047220 */ /* 0x001fc80000400000 */
[----:B------:R-:W-:-:S05]  /*35b0*/  FFMA R4, R55, R23, R4 ;  /* 0x0000001737047223 */ /* 0x000fca0000000004 */
[----:B------:R-:W-:-:S05]  /*35c0*/  F2FP.F16.F32.PACK_AB R4, RZ, R4 ;  /* 0x00000004ff04723e */ /* 0x000fca00000000ff */
[----:B------:R3:W-:Y:S01]  /*35d0*/  STG.E.U16 desc[UR36][R12.64+0x72], R4 ;  /* 0x000072040c007986 */ /* 0x0007e2000c101524 */
[----:B------:R-:W-:Y:S05]  /*35e0*/  BRA `(.L_x_91) ;  /* 0x0000000800907947 */ /* 0x000fea0003800000 */
.L_x_30:
[----:B------:R-:W-:Y:S01]  /*35f0*/  ISETP.GT.AND P0, PT, R4, 0x1, PT ;  /* 0x000000010400780c */ /* 0x000fe20003f04270 */
[----:B------:R-:W-:Y:S01]  /*3600*/  ULDC.64 UR4, c[0x0][0x5c0] ;  /* 0x0001700000047ab9 */ /* 0x000fe20000000a00 */
[-C--:B------:R-:W-:Y:S01]  /*3610*/  FMUL R24, R24, R23.reuse ;  /* 0x0000001718187220 */ /* 0x080fe20000400000 */
[-C--:B------:R-:W-:Y:S01]  /*3620*/  FMUL R25, R25, R23.reuse ;  /* 0x0000001719197220 */ /* 0x080fe20000400000 */
[----:B------:R-:W-:Y:S01]  /*3630*/  ISETP.GT.AND P3, PT, R3, RZ, P0 ;  /* 0x000000ff0300720c */ /* 0x000fe20000764270 */
[-C--:B------:R-:W-:Y:S01]  /*3640*/  FMUL R26, R26, R23.reuse ;  /* 0x000000171a1a7220 */ /* 0x080fe20000400000 */
[----:B------:R-:W-:Y:S01]  /*3650*/  LEA R6, P4, R58, UR4, 0x1 ;  /* 0x000000043a067c11 */ /* 0x000fe2000f8808ff */
[-C--:B------:R-:W-:Y:S01]  /*3660*/  FMUL R27, R27, R23.reuse ;  /* 0x000000171b1b7220 */ /* 0x080fe20000400000 */
[----:B------:R-:W-:Y:S01]  /*3670*/  F2FP.F16.F32.PACK_AB R24, RZ, R24 ;  /* 0x00000018ff18723e */ /* 0x000fe200000000ff */
[-C--:B------:R-:W-:Y:S01]  /*3680*/  FMUL R28, R28, R23.reuse ;  /* 0x000000171c1c7220 */ /* 0x080fe20000400000 */
[----:B------:R-:W-:Y:S01]  /*3690*/  LEA.HI.X R7, R58, UR5, R75, 0x1, P4 ;  /* 0x000000053a077c11 */ /* 0x000fe2000a0f0c4b */
[----:B------:R-:W-:Y:S01]  /*36a0*/  FMUL R29, R29, R23 ;  /* 0x000000171d1d7220 */ /* 0x000fe20000400000 */
[----:B------:R-:W-:Y:S01]  /*36b0*/  F2FP.F16.F32.PACK_AB R25, RZ, R25 ;  /* 0x00000019ff19723e */ /* 0x000fe200000000ff */
[-C--:B------:R-:W-:Y:S01]  /*36c0*/  FMUL R30, R30, R23.reuse ;  /* 0x000000171e1e7220 */ /* 0x080fe20000400000 */
[----:B------:R-:W-:Y:S01]  /*36d0*/  SHF.L.U64.HI R67, R66, 0x4, R67 ;  /* 0x0000000442437819 */ /* 0x000fe20000010243 */
[----:B------:R-:W-:Y:S01]  /*36e0*/  @P1 STG.E.U16 desc[UR36][R6.64], R24 ;  /* 0x0000001806001986 */ /* 0x000fe2000c101524 */
[----:B------:R-:W-:Y:S01]  /*36f0*/  ISETP.GT.AND P1, PT, R4, 0x8, PT ;  /* 0x000000080400780c */ /* 0x000fe20003f24270 */
[-C--:B------:R-:W-:Y:S01]  /*3700*/  FMUL R31, R31, R23.reuse ;  /* 0x000000171f1f7220 */ /* 0x080fe20000400000 */
[C---:B------:R-:W-:Y:S01]  /*3710*/  ISETP.GT.AND P4, PT, R3.reuse, 0x8, P0 ;  /* 0x000000080300780c */ /* 0x040fe20000784270 */
[----:B------:R-:W-:Y:S01]  /*3720*/  @P3 STG.E.U16 desc[UR36][R6.64+0x2], R25 ;  /* 0x0000021906003986 */ /* 0x000fe2000c101524 */
[----:B------:R-:W-:Y:S01]  /*3730*/  LEA R8, P3, R66, R6, 0x4 ;  /* 0x0000000642087211 */ /* 0x000fe200078620ff */
[-C--:B------:R-:W-:Y:S01]  /*3740*/  FMUL R32, R32, R23.reuse ;  /* 0x0000001720207220 */ /* 0x080fe20000400000 */
[----:B------:R-:W-:Y:S01]  /*3750*/  ISETP.GT.AND P2, PT, R3, 0x8, P2 ;  /* 0x000000080300780c */ /* 0x000fe20001744270 */
[-C--:B------:R-:W-:Y:S01]  /*3760*/  FMUL R33, R33, R23.reuse ;  /* 0x0000001721217220 */ /* 0x080fe20000400000 */
[----:B------:R-:W-:Y:S01]  /*3770*/  ISETP.GT.AND P0, PT, R4, 0x9, PT ;  /* 0x000000090400780c */ /* 0x000fe20003f04270 */
[----:B------:R-:W-:Y:S01]  /*3780*/  IMAD.X R9, R67, 0x1, R7, P3 ;  /* 0x0000000143097824 */ /* 0x000fe200018e0607 */
[C---:B------:R-:W-:Y:S01]  /*3790*/  ISETP.GT.AND P5, PT, R3.reuse, RZ, P1 ;  /* 0x000000ff0300720c */ /* 0x040fe20000fa4270 */
[-C--:B------:R-:W-:Y:S01]  /*37a0*/  FMUL R34, R34, R23.reuse ;  /* 0x0000001722227220 */ /* 0x080fe20000400000 */
[----:B------:R-:W-:Y:S01]  /*37b0*/  ISETP.GT.AND P3, PT, R3, RZ, P0 ;  /* 0x000000ff0300720c */ /* 0x000fe20000764270 */
[-C--:B------:R-:W-:Y:S01]  /*37c0*/  FMUL R35, R35, R23.reuse ;  /* 0x0000001723237220 */ /* 0x080fe20000400000 */
[----:B------:R-:W-:Y:S01]  /*37d0*/  F2FP.F16.F32.PACK_AB R26, RZ, R26 ;  /* 0x0000001aff1a723e */ /* 0x000fe200000000ff */
[----:B------:R-:W-:Y:S01]  /*37e0*/  FMUL R36, R36, R23 ;  /* 0x0000001724247220 */ /* 0x000fe20000400000 */
[----:B------:R-:W-:Y:S01]  /*37f0*/  F2FP.F16.F32.PACK_AB R27, RZ, R27 ;  /* 0x0000001bff1b723e */ /* 0x000fe200000000ff */
[----:B------:R-:W-:Y:S01]  /*3800*/  FMUL R37, R37, R23 ;  /* 0x0000001725257220 */ /* 0x000fe20000400000 */
[----:B------:R-:W-:Y:S01]  /*3810*/  F2FP.F16.F32.PACK_AB R28, RZ, R28 ;  /* 0x0000001cff1c723e */ /* 0x000fe200000000ff */
[----:B------:R-:W-:Y:S01]  /*3820*/  @P2 STG.E.U16 desc[UR36][R8.64], R26 ;  /* 0x0000001a08002986 */ /* 0x000fe2000c101524 */
[----:B------:R-:W-:Y:S01]  /*3830*/  F2FP.F16.F32.PACK_AB R29, RZ, R29 ;  /* 0x0000001dff1d723e */ /* 0x000fe200000000ff */
[-C--:B------:R-:W-:Y:S01]  /*3840*/  FMUL R38, R38, R23.reuse ;  /* 0x0000001726267220 */ /* 0x080fe20000400000 */
[----:B------:R-:W-:Y:S01]  /*3850*/  ISETP.GT.AND P2, PT, R3, 0x8, P1 ;  /* 0x000000080300780c */ /* 0x000fe20000f44270 */
[----:B------:R-:W-:Y:S01]  /*3860*/  @P4 STG.E.U16 desc[UR36][R8.64+0x2], R27 ;  /* 0x0000021b08004986 */ /* 0x000fe2000c101524 */
[----:B------:R-:W-:Y:S01]  /*3870*/  ISETP.GT.AND P1, PT, R4, 0x10, PT ;  /* 0x000000100400780c */ /* 0x000fe20003f24270 */
[-C--:B------:R-:W-:Y:S01]  /*3880*/  FMUL R39, R39, R23.reuse ;  /* 0x0000001727277220 */ /* 0x080fe20000400000 */
[----:B------:R-:W-:Y:S01]  /*3890*/  F2FP.F16.F32.PACK_AB R30, RZ, R30 ;  /* 0x0000001eff1e723e */ /* 0x000fe200000000ff */
[----:B------:R-:W-:Y:S01]  /*38a0*/  @P5 STG.E.U16 desc[UR36][R6.64+0x10], R28 ;  /* 0x0000101c06005986 */ /* 0x000fe2000c101524 */
[C---:B------:R-:W-:Y:S01]  /*38b0*/  ISETP.GT.AND P4, PT, R3.reuse, RZ, P1 ;  /* 0x000000ff0300720c */ /* 0x040fe20000f84270 */
[----:B------:R-:W-:Y:S01]  /*38c0*/  FMUL R40, R40, R23 ;  /* 0x0000001728287220 */ /* 0x000fe20000400000 */
[----:B------:R-:W-:Y:S01]  /*38d0*/  F2FP.F16.F32.PACK_AB R31, RZ, R31 ;  /* 0x0000001fff1f723e */ /* 0x000fe200000000ff */
[----:B------:R-:W-:Y:S01]  /*38e0*/  @P3 STG.E.U16 desc[UR36][R6.64+0x12], R29 ;  /* 0x0000121d06003986 */ /* 0x000fe2000c101524 */
[----:B------:R-:W-:Y:S01]  /*38f0*/  ISETP.GT.AND P3, PT, R3, 0x8, P0 ;  /* 0x000000080300780c */ /* 0x000fe20000764270 */
[-C--:B------:R-:W-:Y:S01]  /*3900*/  FMUL R41, R41, R23.reuse ;  /* 0x0000001729297220 */ /* 0x080fe20000400000 */
[----:B------:R-:W-:Y:S01]  /*3910*/  ISETP.GT.AND P0, PT, R4, 0x11, PT ;  /* 0x000000110400780c */ /* 0x000fe20003f04270 */
[----:B------:R-:W-:Y:S01]  /*3920*/  @P2 STG.E.U16 desc[UR36][R8.64+0x10], R30 ;  /* 0x0000101e08002986 */ /* 0x000fe2000c101524 */
[----:B------:R-:W-:Y:S01]  /*3930*/  F2FP.F16.F32.PACK_AB R32, RZ, R32 ;  /* 0x00000020ff20723e */ /* 0x000fe200000000ff */
[-C--:B------:R-:W-:Y:S01]  /*3940*/  FMUL R42, R42, R23.reuse ;  /* 0x000000172a2a7220 */ /* 0x080fe20000400000 */
[----:B------:R-:W-:Y:S01]  /*3950*/  ISETP.GT.AND P5, PT, R3, RZ, P0 ;  /* 0x000000ff0300720c */ /* 0x000fe200007a4270 */
[-C--:B------:R-:W-:Y:S01]  /*3960*/  FMUL R43, R43, R23.reuse ;  /* 0x000000172b2b7220 */ /* 0x080fe20000400000 */
[----:B------:R-:W-:Y:S01]  /*3970*/  ISETP.GT.AND P2, PT, R3, 0x8, P1 ;  /* 0x000000080300780c */ /* 0x000fe20000f44270 */
[-C--:B------:R-:W-:Y:S01]  /*3980*/  FMUL R44, R44, R23.reuse ;  /* 0x000000172c2c7220 */ /* 0x080fe20000400000 */
[----:B------:R-:W-:Y:S01]  /*3990*/  ISETP.GT.AND P1, PT, R4, 0x18, PT ;  /* 0x000000180400780c */ /* 0x000fe20003f24270 */
[----:B------:R-:W-:Y:S01]  /*39a0*/  FMUL R45, R45, R23 ;  /* 0x000000172d2d7220 */ /* 0x000fe20000400000 */
[----:B------:R-:W-:Y:S01]  /*39b0*/  F2FP.F16.F32.PACK_AB R33, RZ, R33 ;  /* 0x00000021ff21723e */ /* 0x000fe200000000ff */
[----:B------:R-:W-:Y:S01]  /*39c0*/  @P3 STG.E.U16 desc[UR36][R8.64+0x12], R31 ;  /* 0x0000121f08003986 */ /* 0x000fe2000c101524 */
[C---:B------:R-:W-:Y:S01]  /*39d0*/  ISETP.GT.AND P3, PT, R3.reuse, 0x8, P0 ;  /* 0x000000080300780c */ /* 0x040fe20000764270 */
[-C--:B------:R-:W-:Y:S01]  /*39e0*/  FMUL R46, R46, R23.reuse ;  /* 0x000000172e2e7220 */ /* 0x080fe20000400000 */
[----:B------:R-:W-:Y:S01]  /*39f0*/  ISETP.GT.AND P0, PT, R4, 0x19, PT ;  /* 0x000000190400780c */ /* 0x000fe20003f04270 */
[----:B------:R-:W-:Y:S01]  /*3a00*/  @P4 STG.E.U16 desc[UR36][R6.64+0x20], R32 ;  /* 0x0000202006004986 */ /* 0x000fe2000c101524 */
[----:B------:R-:W-:Y:S01]  /*3a10*/  ISETP.GT.AND P4, PT, R3, RZ, P1 ;  /* 0x000000ff0300720c */ /* 0x000fe20000f84270 */
[-C--:B------:R-:W-:Y:S01]  /*3a20*/  FMUL R47, R47, R23.reuse ;  /* 0x000000172f2f7220 */ /* 0x080fe20000400000 */
[----:B------:R-:W-:Y:S01]  /*3a30*/  F2FP.F16.F32.PACK_AB R34, RZ, R34 ;  /* 0x00000022ff22723e */ /* 0x000fe200000000ff */
[----:B------:R-:W-:Y:S01]  /*3a40*/  @P5 STG.E.U16 desc[UR36][R6.64+0x22], R33 ;  /* 0x0000222106005986 */ /* 0x000fe2000c101524 */
[----:B------:R-:W-:Y:S01]  /*3a50*/  ISETP.GT.AND P5, PT, R3, RZ, P0 ;  /* 0x000000ff0300720c */ /* 0x000fe200007a4270 */
[----:B------:R-:W-:Y:S01]  /*3a60*/  FMUL R48, R48, R23 ;  /* 0x0000001730307220 */ /* 0x000fe20000400000 */
[----:B------:R-:W-:Y:S01]  /*3a70*/  F2FP.F16.F32.PACK_AB R35, RZ, R35 ;  /* 0x00000023ff23723e */ /* 0x000fe200000000ff */
[----:B------:R-:W-:Y:S01]  /*3a80*/  @P2 STG.E.U16 desc[UR36][R8.64+0x20], R34 ;  /* 0x0000202208002986 */ /* 0x000fe2000c101524 */
[----:B------:R-:W-:Y:S01]  /*3a90*/  F2FP.F16.F32.PACK_AB R36, RZ, R36 ;  /* 0x00000024ff24723e */ /* 0x000fe200000000ff */
[-C--:B------:R-:W-:Y:S01]  /*3aa0*/  FMUL R49, R49, R23.reuse ;  /* 0x0000001731317220 */ /* 0x080fe20000400000 */
[C---:B------:R-:W-:Y:S01]  /*3ab0*/  ISETP.GT.AND P2, PT, R3.reuse, 0x8, P1 ;  /* 0x000000080300780c */ /* 0x040fe20000f44270 */
[----:B------:R-:W-:Y:S01]  /*3ac0*/  @P3 STG.E.U16 desc[UR36][R8.64+0x22], R35 ;  /* 0x0000222308003986 */ /* 0x000fe2000c101524 */
[----:B------:R-:W-:Y:S01]  /*3ad0*/  ISETP.GT.AND P1, PT, R4, 0x20, PT ;  /* 0x000000200400780c */ /* 0x000fe20003f24270 */
[----:B------:R-:W-:Y:S01]  /*3ae0*/  FMUL R50, R50, R23 ;  /* 0x0000001732327220 */ /* 0x000fe20000400000 */
[----:B------:R-:W-:Y:S01]  /*3af0*/  F2FP.F16.F32.PACK_AB R37, RZ, R37 ;  /* 0x00000025ff25723e */ /* 0x000fe200000000ff */
[----:B------:R-:W-:Y:S01]  /*3b00*/  @P4 STG.E.U16 desc[UR36][R6.64+0x30], R36 ;  /* 0x0000302406004986 */ /* 0x000fe2000c101524 */
[----:B------:R-:W-:Y:S01]  /*3b10*/  ISETP.GT.AND P3, PT, R3, 0x8, P0 ;  /* 0x000000080300780c */ /* 0x000fe20000764270 */
[-C--:B------:R-:W-:Y:S01]  /*3b20*/  FMUL R51, R51, R23.reuse ;  /* 0x0000001733337220 */ /* 0x080fe20000400000 */
[----:B------:R-:W-:Y:S01]  /*3b30*/  ISETP.GT.AND P0, PT, R4, 0x21, PT ;  /* 0x000000210400780c */ /* 0x000fe20003f04270 */
[----:B------:R-:W-:Y:S01]  /*3b40*/  @P5 STG.E.U16 desc[UR36][R6.64+0x32], R37 ;  /* 0x0000322506005986 */ /* 0x000fe2000c101524 */
        /* <DEDUP_REMOVED lines=10> */
[----:B------:R-:W-:-:S02]  /*3bf0*/  F2FP.F16.F32.PACK_AB R41, RZ, R41 ;  /* 0x00000029ff29723e */ /* 0x000fc400000000ff */
[C---:B------:R-:W-:Y:S01]  /*3c00*/  ISETP.GT.AND P1, PT, R3.reuse, 0x8, P1 ;  /* 0x000000080300780c */ /* 0x040fe20000f24270 */
[----:B------:R-:W-:Y:S01]  /*3c10*/  @P3 STG.E.U16 desc[UR36][R8.64+0x32], R39 ;  /* 0x0000322708003986 */ /* 0x000fe2000c101524 */
[C---:B------:R-:W-:Y:S02]  /*3c20*/  ISETP.GT.AND P2, PT, R3.reuse, 0x8, P0 ;  /* 0x000000080300780c */ /* 0x040fe40000744270 */
[C---:B------:R-:W-:Y:S01]  /*3c30*/  ISETP.GT.AND P0, PT, R4.reuse, 0x29, PT ;  /* 0x000000290400780c */ /* 0x040fe20003f04270 */
[----:B------:R-:W-:Y:S01]  /*3c40*/  @P4 STG.E.U16 desc[UR36][R6.64+0x40], R40 ;  /* 0x0000402806004986 */ /* 0x000fe2000c101524 */
[----:B------:R-:W-:Y:S02]  /*3c50*/  ISETP.GT.AND P4, PT, R4, 0x28, PT ;  /* 0x000000280400780c */ /* 0x000fe40003f84270 */
[----:B------:R-:W-:Y:S01]  /*3c60*/  F2FP.F16.F32.PACK_AB R42, RZ, R42 ;  /* 0x0000002aff2a723e */ /* 0x000fe200000000ff */
[----:B------:R-:W-:Y:S01]  /*3c70*/  @P5 STG.E.U16 desc[UR36][R6.64+0x42], R41 ;  /* 0x0000422906005986 */ /* 0x000fe2000c101524 */
[----:B------:R-:W-:-:S02]  /*3c80*/  ISETP.GT.AND P5, PT, R3, RZ, P4 ;  /* 0x000000ff0300720c */ /* 0x000fc400027a4270 */
[C---:B------:R-:W-:Y:S01]  /*3c90*/  ISETP.GT.AND P3, PT, R3.reuse, RZ, P0 ;  /* 0x000000ff0300720c */ /* 0x040fe20000764270 */
[----:B------:R-:W-:Y:S01]  /*3ca0*/  @P1 STG.E.U16 desc[UR36][R8.64+0x40], R42 ;  /* 0x0000402a08001986 */ /* 0x000fe2000c101524 */
[----:B------:R-:W-:Y:S02]  /*3cb0*/  F2FP.F16.F32.PACK_AB R43, RZ, R43 ;  /* 0x0000002bff2b723e */ /* 0x000fe400000000ff */
[----:B------:R-:W-:Y:S02]  /*3cc0*/  F2FP.F16.F32.PACK_AB R44, RZ, R44 ;  /* 0x0000002cff2c723e */ /* 0x000fe400000000ff */
[C---:B------:R-:W-:Y:S01]  /*3cd0*/  ISETP.GT.AND P4, PT, R3.reuse, 0x8, P4 ;  /* 0x000000080300780c */ /* 0x040fe20002784270 */
[----:B------:R-:W-:Y:S01]  /*3ce0*/  @P2 STG.E.U16 desc[UR36][R8.64+0x42], R43 ;  /* 0x0000422b08002986 */ /* 0x000fe2000c101524 */
[----:B------:R-:W-:Y:S02]  /*3cf0*/  F2FP.F16.F32.PACK_AB R45, RZ, R45 ;  /* 0x0000002dff2d723e */ /* 0x000fe400000000ff */
[----:B------:R-:W-:Y:S01]  /*3d00*/  ISETP.GT.AND P2, PT, R4, 0x31, PT ;  /* 0x000000310400780c */ /* 0x000fe20003f44270 */
[----:B------:R-:W-:Y:S01]  /*3d10*/  @P5 STG.E.U16 desc[UR36][R6.64+0x50], R44 ;  /* 0x0000502c06005986 */ /* 0x000fe2000c101524 */
[----:B------:R-:W-:-:S02]  /*3d20*/  ISETP.GT.AND P5, PT, R3, 0x8, P0 ;  /* 0x000000080300780c */ /* 0x000fc400007a4270 */
[C---:B------:R-:W-:Y:S01]  /*3d30*/  ISETP.GT.AND P1, PT, R4.reuse, 0x38, PT ;  /* 0x000000380400780c */ /* 0x040fe20003f24270 */
[----:B------:R-:W-:Y:S01]  /*3d40*/  @P3 STG.E.U16 desc[UR36][R6.64+0x52], R45 ;  /* 0x0000522d06003986 */ /* 0x000fe2000c101524 */
[C---:B------:R-:W-:Y:S02]  /*3d50*/  ISETP.GT.AND P3, PT, R4.reuse, 0x30, PT ;  /* 0x000000300400780c */ /* 0x040fe40003f64270 */
[----:B------:R-:W-:Y:S01]  /*3d60*/  ISETP.GT.AND P0, PT, R4, 0x39, PT ;  /* 0x000000390400780c */ /* 0x000fe20003f04270 */
[----:B------:R-:W-:Y:S01]  /*3d70*/  @P4 IMAD.MOV.U32 R4, RZ, RZ, R8 ;  /* 0x000000ffff044224 */ /* 0x000fe200078e0008 */
[----:B------:R-:W-:Y:S01]  /*3d80*/  F2FP.F16.F32.PACK_AB R46, RZ, R46 ;  /* 0x0000002eff2e723e */ /* 0x000fe200000000ff */
[----:B------:R-:W-:Y:S01]  /*3d90*/  @P4 IMAD.MOV.U32 R5, RZ, RZ, R9 ;  /* 0x000000ffff054224 */ /* 0x000fe200078e0009 */
[----:B------:R-:W-:Y:S02]  /*3da0*/  F2FP.F16.F32.PACK_AB R47, RZ, R47 ;  /* 0x0000002fff2f723e */ /* 0x000fe400000000ff */
[----:B------:R-:W-:-:S02]  /*3db0*/  F2FP.F16.F32.PACK_AB R48, RZ, R48 ;  /* 0x00000030ff30723e */ /* 0x000fc400000000ff */
[----:B------:R0:W-:Y:S01]  /*3dc0*/  @P4 STG.E.U16 desc[UR36][R4.64+0x50], R46 ;  /* 0x0000502e04004986 */ /* 0x0001e2000c101524 */
[C---:B------:R-:W-:Y:S02]  /*3dd0*/  ISETP.GT.AND P4, PT, R3.reuse, RZ, P2 ;  /* 0x000000ff0300720c */ /* 0x040fe40001784270 */
[----:B------:R-:W-:Y:S02]  /*3de0*/  F2FP.F16.F32.PACK_AB R49, RZ, R49 ;  /* 0x00000031ff31723e */ /* 0x000fe400000000ff */
[----:B------:R-:W-:Y:S02]  /*3df0*/  ISETP.GT.AND P2, PT, R3, 0x8, P2 ;  /* 0x000000080300780c */ /* 0x000fe40001744270 */
[----:B------:R-:W-:Y:S02]  /*3e00*/  F2FP.F16.F32.PACK_AB R50, RZ, R50 ;  /* 0x00000032ff32723e */ /* 0x000fe400000000ff */
[----:B------:R-:W-:Y:S02]  /*3e10*/  F2FP.F16.F32.PACK_AB R51, RZ, R51 ;  /* 0x00000033ff33723e */ /* 0x000fe400000000ff */
[----:B------:R-:W-:Y:S01]  /*3e20*/  F2FP.F16.F32.PACK_AB R52, RZ, R52 ;  /* 0x00000034ff34723e */ /* 0x000fe200000000ff */
[----:B0-----:R-:W-:Y:S01]  /*3e30*/  @P5 IMAD.MOV.U32 R4, RZ, RZ, R8 ;  /* 0x000000ffff045224 */ /* 0x001fe200078e0008 */
[----:B------:R-:W-:Y:S01]  /*3e40*/  F2FP.F16.F32.PACK_AB R53, RZ, R53 ;  /* 0x00000035ff35723e */ /* 0x000fe200000000ff */
[----:B------:R-:W-:Y:S01]  /*3e50*/  @P5 IMAD.MOV.U32 R5, RZ, RZ, R9 ;  /* 0x000000ffff055224 */ /* 0x000fe200078e0009 */
[----:B------:R-:W-:-:S02]  /*3e60*/  F2FP.F16.F32.PACK_AB R54, RZ, R54 ;  /* 0x00000036ff36723e */ /* 0x000fc400000000ff */
[----:B------:R-:W-:Y:S02]  /*3e70*/  F2FP.F16.F32.PACK_AB R55, RZ, R55 ;  /* 0x00000037ff37723e */ /* 0x000fe400000000ff */
[----:B------:R0:W-:Y:S01]  /*3e80*/  @P5 STG.E.U16 desc[UR36][R4.64+0x52], R47 ;  /* 0x0000522f04005986 */ /* 0x0001e2000c101524 */
[C---:B------:R-:W-:Y:S02]  /*3e90*/  ISETP.GT.AND P5, PT, R3.reuse, RZ, P3 ;  /* 0x000000ff0300720c */ /* 0x040fe40001fa4270 */
[----:B------:R-:W-:-:S11]  /*3ea0*/  ISETP.GT.AND P3, PT, R3, 0x8, P3 ;  /* 0x000000080300780c */ /* 0x000fd60001f64270 */
[----:B0-----:R-:W-:Y:S02]  /*3eb0*/  @P5 IMAD.MOV.U32 R4, RZ, RZ, R6 ;  /* 0x000000ffff045224 */ /* 0x001fe400078e0006 */
[----:B------:R-:W-:-:S05]  /*3ec0*/  @P5 IMAD.MOV.U32 R5, RZ, RZ, R7 ;  /* 0x000000ffff055224 */ /* 0x000fca00078e0007 */
[----:B------:R0:W-:Y:S01]  /*3ed0*/  @P5 STG.E.U16 desc[UR36][R4.64+0x60], R48 ;  /* 0x0000603004005986 */ /* 0x0001e2000c101524 */
[C---:B------:R-:W-:Y:S02]  /*3ee0*/  ISETP.GT.AND P5, PT, R3.reuse, RZ, P0 ;  /* 0x000000ff0300720c */ /* 0x040fe400007a4270 */
[----:B------:R-:W-:Y:S01]  /*3ef0*/  ISETP.GT.AND P0, PT, R3, 0x8, P0 ;  /* 0x000000080300780c */ /* 0x000fe20000704270 */
[----:B0-----:R-:W-:Y:S02]  /*3f00*/  @P4 IMAD.MOV.U32 R4, RZ, RZ, R6 ;  /* 0x000000ffff044224 */ /* 0x001fe400078e0006 */
[----:B------:R-:W-:-:S05]  /*3f10*/  @P4 IMAD.MOV.U32 R5, RZ, RZ, R7 ;  /* 0x000000ffff054224 */ /* 0x000fca00078e0007 */
[----:B------:R0:W-:Y:S01]  /*3f20*/  @P4 STG.E.U16 desc[UR36][R4.64+0x62], R49 ;  /* 0x0000623104004986 */ /* 0x0001e2000c101524 */
[C---:B------:R-:W-:Y:S02]  /*3f30*/  ISETP.GT.AND P4, PT, R3.reuse, RZ, P1 ;  /* 0x000000ff0300720c */ /* 0x040fe40000f84270 */
[----:B------:R-:W-:Y:S01]  /*3f40*/  ISETP.GT.AND P1, PT, R3, 0x8, P1 ;  /* 0x000000080300780c */ /* 0x000fe20000f24270 */
[----:B0-----:R-:W-:Y:S02]  /*3f50*/  @P3 IMAD.MOV.U32 R4, RZ, RZ, R8 ;  /* 0x000000ffff043224 */ /* 0x001fe400078e0008 */
[----:B------:R-:W-:-:S05]  /*3f60*/  @P3 IMAD.MOV.U32 R5, RZ, RZ, R9 ;  /* 0x000000ffff053224 */ /* 0x000fca00078e0009 */
[----:B------:R0:W-:Y:S02]  /*3f70*/  @P3 STG.E.U16 desc[UR36][R4.64+0x60], R50 ;  /* 0x0000603204003986 */ /* 0x0001e4000c101524 */
[----:B0-----:R-:W-:Y:S02]  /*3f80*/  @P2 IMAD.MOV.U32 R4, RZ, RZ, R8 ;  /* 0x000000ffff042224 */ /* 0x001fe400078e0008 */
[----:B------:R-:W-:-:S05]  /*3f90*/  @P2 IMAD.MOV.U32 R5, RZ, RZ, R9 ;  /* 0x000000ffff052224 */ /* 0x000fca00078e0009 */
[----:B------:R0:W-:Y:S02]  /*3fa0*/  @P2 STG.E.U16 desc[UR36][R4.64+0x62], R51 ;  /* 0x0000623304002986 */ /* 0x0001e4000c101524 */
[----:B0-----:R-:W-:Y:S02]  /*3fb0*/  @P4 IMAD.MOV.U32 R4, RZ, RZ, R6 ;  /* 0x000000ffff044224 */ /* 0x001fe400078e0006 */
[----:B------:R-:W-:-:S05]  /*3fc0*/  @P4 IMAD.MOV.U32 R5, RZ, RZ, R7 ;  /* 0x000000ffff054224 */ /* 0x000fca00078e0007 */
[----:B------:R0:W-:Y:S04]  /*3fd0*/  @P4 STG.E.U16 desc[UR36][R4.64+0x70], R52 ;  /* 0x0000703404004986 */ /* 0x0001e8000c101524 */
[----:B------:R1:W-:Y:S01]  /*3fe0*/  @P5 STG.E.U16 desc[UR36][R6.64+0x72], R53 ;  /* 0x0000723506005986 */ /* 0x0003e2000c101524 */
[----:B0-----:R-:W-:Y:S02]  /*3ff0*/  @P1 IMAD.MOV.U32 R4, RZ, RZ, R8 ;  /* 0x000000ffff041224 */ /* 0x001fe400078e0008 */
[----:B------:R-:W-:-:S05]  /*4000*/  @P1 IMAD.MOV.U32 R5, RZ, RZ, R9 ;  /* 0x000000ffff051224 */ /* 0x000fca00078e0009 */
[----:B------:R1:W-:Y:S04]  /*4010*/  @P1 STG.E.U16 desc[UR36][R4.64+0x70], R54 ;  /* 0x0000703604001986 */ /* 0x0003e8000c101524 */
[----:B------:R1:W-:Y:S02]  /*4020*/  @P0 STG.E.U16 desc[UR36][R8.64+0x72], R55 ;  /* 0x0000723708000986 */ /* 0x0003e4000c101524 */
.L_x_91:
[----:B------:R-:W-:Y:S05]  /*4030*/  BSYNC B0 ;  /* 0x0000000000007941 */ /* 0x000fea0003800000 */
.L_x_29:
[----:B------:R-:W-:Y:S01]  /*4040*/  ULDC UR4, c[0x0][0xc] ;  /* 0x0000030000047ab9 */ /* 0x000fe20000000800 */
[----:B------:R-:W-:Y:S01]  /*4050*/  ULDC UR5, c[0x0][0x10] ;  /* 0x0000040000057ab9 */ /* 0x000fe20000000800 */
[----:B------:R-:W0:Y:S01]  /*4060*/  LDC R3, c[0x0][0x14] ;  /* 0x00000500ff037b82 */ /* 0x000e220000000800 */
[----:B------:R-:W-:Y:S01]  /*4070*/  UIMAD.WIDE.U32 UR4, UR4, UR5, URZ ;  /* 0x00000005040472a5 */ /* 0x000fe2000f8e003f */
[----:B------:R-:W-:Y:S02]  /*4080*/  IMAD.MOV.U32 R59, RZ, RZ, -0x1 ;  /* 0xffffffffff3b7424 */ /* 0x000fe400078e00ff */
[----:B------:R-:W-:-:S03]  /*4090*/  IMAD.MOV.U32 R57, RZ, RZ, -0x1 ;  /* 0xffffffffff397424 */ /* 0x000fc600078e00ff */
[----:B0-----:R-:W-:-:S04]  /*40a0*/  IMAD.WIDE.U32 R16, R3, UR4, R16 ;  /* 0x0000000403107c25 */ /* 0x001fc8000f8e0010 */
[----:B------:R-:W-:Y:S01]  /*40b0*/  IMAD R3, R3, UR5, RZ ;  /* 0x0000000503037c24 */ /* 0x000fe2000f8e02ff */
[----:B------:R-:W-:Y:S02]  /*40c0*/  ULDC.64 UR4, c[0x0][0x650] ;  /* 0x0001940000047ab9 */ /* 0x000fe40000000a00 */
[----:B------:R-:W-:Y:S01]  /*40d0*/  ISETP.GE.U32.AND P0, PT, R16, UR4, PT ;  /* 0x0000000410007c0c */ /* 0x000fe2000bf06070 */
[--C-:B------:R-:W-:Y:S01]  /*40e0*/  IMAD.IADD R17, R17, 0x1, R3.reuse ;  /* 0x0000000111117824 */ /* 0x100fe200078e0203 */
[----:B------:R-:W-:-:S04]  /*40f0*/  PRMT R3, RZ, 0x7610, R3 ;  /* 0x00007610ff037816 */ /* 0x000fc80000000003 */
[----:B------:R-:W-:-:S13]  /*4100*/  ISETP.GE.U32.AND.EX P0, PT, R17, UR5, PT, P0 ;  /* 0x0000000511007c0c */ /* 0x000fda000bf06100 */
[----:B------:R-:W-:Y:S05]  /*4110*/  @P0 BRA `(.L_x_92) ;  /* 0x0000000400640947 */ /* 0x000fea0003800000 */
[----:B---3--:R-:W0:Y:S01]  /*4120*/  S2R R12, SR_CTAID.X ;  /* 0x00000000000c7919 */ /* 0x008e220000002500 */
[----:B-12-4-:R-:W1:Y:S01]  /*4130*/  LDC.64 R10, c[0x0][0x628] ;  /* 0x00018a00ff0a7b82 */ /* 0x016e620000000a00 */
[----:B------:R-:W-:Y:S01]  /*4140*/  ULDC UR4, c[0x0][0x150] ;  /* 0x0000540000047ab9 */ /* 0x000fe20000000800 */
[----:B------:R-:W-:Y:S01]  /*4150*/  IMAD.MOV.U32 R8, RZ, RZ, R16 ;  /* 0x000000ffff087224 */ /* 0x000fe200078e0010 */
[----:B-----5:R-:W2:Y:S01]  /*4160*/  S2R R24, SR_CTAID.Y ;  /* 0x0000000000187919 */ /* 0x020ea20000002600 */
[----:B------:R-:W-:-:S04]  /*4170*/  IMAD.MOV.U32 R9, RZ, RZ, R17 ;  /* 0x000000ffff097224 */ /* 0x000fc800078e0011 */
[----:B------:R-:W3:Y:S08]  /*4180*/  LDC R21, c[0x0][0x144] ;  /* 0x00005100ff157b82 */ /* 0x000ef00000000800 */
[----:B------:R-:W4:Y:S08]  /*4190*/  LDC R0, c[0x0][0x630] ;  /* 0x00018c00ff007b82 */ /* 0x000f300000000800 */
[----:B------:R-:W2:Y:S01]  /*41a0*/  LDC.64 R14, c[0x0][0x620] ;  /* 0x00018800ff0e7b82 */ /* 0x000ea20000000a00 */
[----:B-1----:R-:W-:-:S04]  /*41b0*/  ISETP.NE.U32.AND P0, PT, R10, RZ, PT ;  /* 0x000000ff0a00720c */ /* 0x002fc80003f05070 */
[----:B------:R-:W-:Y:S02]  /*41c0*/  ISETP.NE.AND.EX P0, PT, R11, RZ, PT, P0 ;  /* 0x000000ff0b00720c */ /* 0x000fe40003f05300 */
[----:B0-----:R-:W-:-:S05]  /*41d0*/  I2FP.F32.U32 R3, R12 ;  /* 0x0000000c00037245 */ /* 0x001fca0000201000 */
[----:B------:R-:W-:-:S04]  /*41e0*/  FMUL R3, R3, UR4 ;  /* 0x0000000403037c20 */ /* 0x000fc80008400000 */
[----:B------:R0:W1:Y:S02]  /*41f0*/  F2I.U32.TRUNC.NTZ R20, R3 ;  /* 0x0000000300147305 */ /* 0x000064000020f000 */
[----:B---34-:R-:W-:Y:S05]  /*4200*/  @!P0 BRA `(.L_x_93) ;  /* 0x0000000000288947 */ /* 0x018fea0003800000 */
[----:B0-----:R-:W0:Y:S02]  /*4210*/  LDC R3, c[0x0][0x634] ;  /* 0x00018d00ff037b82 */ /* 0x001e240000000800 */
        /* <DEDUP_REMOVED lines=9> */
.L_x_93:
[----:B------:R-:W3:Y:S01]  /*42b0*/  LDC.64 R28, c[0x0][0x640] ;  /* 0x00019000ff1c7b82 */ /* 0x000ee20000000a00 */
[-CC-:B------:R-:W-:Y:S01]  /*42c0*/  SHF.R.U64 R57, R8, R0.reuse, R9.reuse ;  /* 0x0000000008397219 */ /* 0x180fe20000001209 */
[----:B-1----:R-:W-:Y:S01]  /*42d0*/  IMAD.MOV R20, RZ, RZ, -R20 ;  /* 0x000000ffff147224 */ /* 0x002fe200078e0a14 */
[----:B------:R-:W-:Y:S01]  /*42e0*/  SHF.R.U32.HI R0, RZ, R0, R9 ;  /* 0x00000000ff007219 */ /* 0x000fe20000011609 */
[----:B------:R-:W-:Y:S01]  /*42f0*/  ULDC UR4, c[0x0][0x154] ;  /* 0x0000550000047ab9 */ /* 0x000fe20000000800 */
[----:B0-----:R-:W-:Y:S01]  /*4300*/  IADD3 R3, P0, RZ, -R57, RZ ;  /* 0x80000039ff037210 */ /* 0x001fe20007f1e0ff */
[----:B------:R-:W-:Y:S02]  /*4310*/  IMAD R21, R21, R20, R12 ;  /* 0x0000001415157224 */ /* 0x000fe400078e020c */
[----:B------:R-:W0:Y:S01]  /*4320*/  LDC R6, c[0x0][0x618] ;  /* 0x00018600ff067b82 */ /* 0x000e220000000800 */
[----:B------:R-:W-:Y:S02]  /*4330*/  IMAD.MOV.U32 R7, RZ, RZ, 0x1 ;  /* 0x00000001ff077424 */ /* 0x000fe400078e00ff */
[----:B------:R-:W-:-:S04]  /*4340*/  IMAD.X R5, RZ, RZ, ~R0, P0 ;  /* 0x000000ffff057224 */ /* 0x000fc800000e0e00 */
[-C--:B--2---:R-:W-:Y:S01]  /*4350*/  IMAD R0, R5, R14.reuse, RZ ;  /* 0x0000000e05007224 */ /* 0x084fe200078e02ff */
[----:B------:R-:W1:Y:S01]  /*4360*/  LDC R8, c[0x0][0x608] ;  /* 0x00018200ff087b82 */ /* 0x000e620000000800 */
[----:B------:R-:W-:-:S04]  /*4370*/  IMAD.WIDE.U32 R4, R3, R14, R16 ;  /* 0x0000000e03047225 */ /* 0x000fc800078e0010 */
[----:B------:R-:W-:Y:S01]  /*4380*/  IMAD R3, R3, R15, R0 ;  /* 0x0000000f03037224 */ /* 0x000fe200078e0200 */
[----:B------:R-:W-:Y:S02]  /*4390*/  I2FP.F32.U32 R0, R24 ;  /* 0x0000001800007245 */ /* 0x000fe40000201000 */
[----:B------:R-:W2:Y:S01]  /*43a0*/  LDC R26, c[0x0][0x658] ;  /* 0x00019600ff1a7b82 */ /* 0x000ea20000000800 */
[----:B------:R-:W-:Y:S01]  /*43b0*/  IMAD.IADD R3, R5, 0x1, R3 ;  /* 0x0000000105037824 */ /* 0x000fe200078e0203 */
[----:B---3--:R-:W-:Y:S01]  /*43c0*/  ISETP.NE.U32.AND P0, PT, R28, RZ, PT ;  /* 0x000000ff1c00720c */ /* 0x008fe20003f05070 */
[----:B------:R-:W-:Y:S01]  /*43d0*/  FMUL R0, R0, UR4 ;  /* 0x0000000400007c20 */ /* 0x000fe20008400000 */
[----:B------:R-:W-:Y:S02]  /*43e0*/  IMAD.MOV.U32 R5, RZ, RZ, -0x1 ;  /* 0xffffffffff057424 */ /* 0x000fe400078e00ff */
[----:B------:R-:W-:Y:S01]  /*43f0*/  ISETP.NE.AND.EX P0, PT, R29, RZ, PT, P0 ;  /* 0x000000ff1d00720c */ /* 0x000fe20003f05300 */
[----:B------:R3:W4:Y:S01]  /*4400*/  F2I.U32.TRUNC.NTZ R13, R0 ;  /* 0x00000000000d7305 */ /* 0x000722000020f000 */
[----:B------:R-:W3:Y:S01]  /*4410*/  LDC R15, c[0x0][0x148] ;  /* 0x00005200ff0f7b82 */ /* 0x000ee20000000800 */
[----:B0-----:R-:W-:-:S02]  /*4420*/  SHF.R.U64 R12, R4, R6, R3 ;  /* 0x00000006040c7219 */ /* 0x001fc40000001203 */
[----:B------:R-:W-:-:S05]  /*4430*/  SHF.R.U32.HI R3, RZ, R6, R3 ;  /* 0x00000006ff037219 */ /* 0x000fca0000011603 */
[----:B------:R-:W0:Y:S01]  /*4440*/  LDC R20, c[0x0][0x600] ;  /* 0x00018000ff147b82 */ /* 0x000e220000000800 */
[-CC-:B-1----:R-:W-:Y:S02]  /*4450*/  SHF.R.U64 R10, R12, R8.reuse, R3.reuse ;  /* 0x000000080c0a7219 */ /* 0x182fe40000001203 */
[----:B------:R-:W-:-:S05]  /*4460*/  SHF.R.U32.HI R3, RZ, R8, R3 ;  /* 0x00000008ff037219 */ /* 0x000fca0000011603 */
[----:B------:R-:W1:Y:S01]  /*4470*/  LDC R27, c[0x0][0x648] ;  /* 0x00019200ff1b7b82 */ /* 0x000e620000000800 */
[-C--:B--2---:R-:W-:Y:S02]  /*4480*/  SHF.L.U32 R4, R5, R26.reuse, RZ ;  /* 0x0000001a05047219 */ /* 0x084fe400000006ff */
[-CC-:B------:R-:W-:Y:S02]  /*4490*/  SHF.R.U64 R14, R10, R26.reuse, R3.reuse ;  /* 0x0000001a0a0e7219 */ /* 0x180fe40000001203 */
[----:B------:R-:W-:Y:S02]  /*44a0*/  SHF.R.U32.HI R5, RZ, R26, R3 ;  /* 0x0000001aff057219 */ /* 0x000fe40000011603 */
[----:B------:R-:W-:Y:S01]  /*44b0*/  LOP3.LUT R25, RZ, R4, RZ, 0x33, !PT ;  /* 0x00000004ff197212 */ /* 0x000fe200078e33ff */
[----:B------:R-:W2:Y:S01]  /*44c0*/  LDC R30, c[0x0][0x638] ;  /* 0x00018e00ff1e7b82 */ /* 0x000ea20000000800 */
[----:B------:R-:W-:Y:S01]  /*44d0*/  SHF.L.U32 R26, R7, R26, RZ ;  /* 0x0000001a071a7219 */ /* 0x000fe200000006ff */
[----:B------:R-:W-:-:S06]  /*44e0*/  IMAD.MOV.U32 R4, RZ, RZ, R14 ;  /* 0x000000ffff047224 */ /* 0x000fcc00078e000e */
[----:B------:R-:W0:Y:S01]  /*44f0*/  LDC R31, c[0x0][0x610] ;  /* 0x00018400ff1f7b82 */ /* 0x000e220000000800 */
[----:B----4-:R-:W-:Y:S05]  /*4500*/  @!P0 BRA `(.L_x_94) ;  /* 0x0000000000288947 */ /* 0x010fea0003800000 */
[----:B------:R-:W4:Y:S02]  /*4510*/  LDC R3, c[0x0][0x64c] ;  /* 0x00019300ff037b82 */ /* 0x000f240000000800 */
[----:B----4-:R-:W-:-:S05]  /*4520*/  IADD3 R3, P0, R14, R3, RZ ;  /* 0x000000030e037210 */ /* 0x010fca0007f1e0ff */
        /* <DEDUP_REMOVED lines=8> */
.L_x_94:
[----:B------:R-:W-:Y:S01]  /*45b0*/  ISETP.NE.AND P0, PT, R2, 0x1, PT ;  /* 0x000000010200780c */ /* 0x000fe20003f05270 */
[----:B0-----:R-:W-:Y:S01]  /*45c0*/  VIADD R7, R20, 0xffffffff ;  /* 0xffffffff14077836 */ /* 0x001fe20000000000 */
[----:B-1-3--:R-:W-:Y:S01]  /*45d0*/  SHF.R.U64 R0, R4, R27, R5 ;  /* 0x0000001b04007219 */ /* 0x00afe20000001205 */
[----:B------:R-:W-:Y:S01]  /*45e0*/  IMAD.MOV R13, RZ, RZ, -R13 ;  /* 0x000000ffff0d7224 */ /* 0x000fe200078e0a0d */
[----:B------:R-:W-:Y:S01]  /*45f0*/  LOP3.LUT R5, R10, R25, RZ, 0xc0, !PT ;  /* 0x000000190a057212 */ /* 0x000fe200078ec0ff */
[----:B------:R-:W-:Y:S01]  /*4600*/  IMAD.MOV.U32 R4, RZ, RZ, 0x1 ;  /* 0x00000001ff047424 */ /* 0x000fe200078e00ff */
[----:B------:R-:W-:Y:S01]  /*4610*/  LOP3.LUT R12, R12, R7, RZ, 0xc0, !PT ;  /* 0x000000070c0c7212 */ /* 0x000fe200078ec0ff */
[----:B------:R-:W-:Y:S02]  /*4620*/  IMAD.MOV R3, RZ, RZ, -R0 ;  /* 0x000000ffff037224 */ /* 0x000fe400078e0a00 */
[----:B------:R-:W-:Y:S02]  /*4630*/  IMAD R0, R26, R0, R5 ;  /* 0x000000001a007224 */ /* 0x000fe400078e0205 */
[----:B--2---:R-:W-:-:S02]  /*4640*/  IMAD R3, R3, R30, R14 ;  /* 0x0000001e03037224 */ /* 0x004fc400078e020e */
[----:B------:R-:W-:Y:S02]  /*4650*/  @P0 IMAD R21, R15, R13, R24 ;  /* 0x0000000d0f150224 */ /* 0x000fe400078e0218 */
[----:B------:R-:W-:Y:S01]  /*4660*/  IMAD R5, R3, R20, R12 ;  /* 0x0000001403057224 */ /* 0x000fe200078e020c */
[----:B------:R-:W-:Y:S01]  /*4670*/  PRMT R3, R4, 0x7610, R3 ;  /* 0x0000761004037816 */ /* 0x000fe20000000003 */
[----:B------:R-:W-:-:S05]  /*4680*/  IMAD R0, R0, R31, R21 ;  /* 0x0000001f00007224 */ /* 0x000fca00078e0215 */
[----:B------:R-:W-:Y:S02]  /*4690*/  SEL R59, R5, R0, !P0 ;  /* 0x00000000053b7207 */ /* 0x000fe40004000000 */
[----:B------:R-:W-:-:S07]  /*46a0*/  SEL R0, R0, R5, !P0 ;  /* 0x0000000500007207 */ /* 0x000fce0004000000 */
.L_x_92:
[----:B------:R-:W-:Y:S01]  /*46b0*/  LOP3.LUT P0, RZ, R3, 0xff, RZ, 0xc0, !PT ;  /* 0x000000ff03ff7812 */ /* 0x000fe2000780c0ff */
[----:B------:R-:W-:-:S12]  /*46c0*/  IMAD.MOV.U32 R58, RZ, RZ, R0 ;  /* 0x000000ffff3a7224 */ /* 0x000fd800078e0000 */
[----:B------:R-:W-:Y:S05]  /*46d0*/  @P0 BRA `(.L_x_95) ;  /* 0xffffffc800480947 */ /* 0x000fea000383ffff */
[----:B------:R-:W-:Y:S05]  /*46e0*/  EXIT ;  /* 0x000000000000794d */ /* 0x000fea0003800000 */
.L_x_4:
[----:B0-----:R-:W-:Y:S01]  /*46f0*/  ULDC.64 UR4, c[0x0][0x650] ;  /* 0x0001940000047ab9 */ /* 0x001fe20000000a00 */
        /* <DEDUP_REMOVED lines=25> */
.L_x_97:
[--C-:B------:R-:W-:Y:S01]  /*4890*/  SHF.R.U64 R12, R10, R14, R11.reuse ;  /* 0x0000000e0a0c7219 */ /* 0x100fe2000000120b */
[----:B------:R-:W0:Y:S01]  /*48a0*/  LDC R22, c[0x0][0x618] ;  /* 0x00018600ff167b82 */ /* 0x000e220000000800 */
[----:B------:R-:W-:Y:S01]  /*48b0*/  I2FP.F32.U32 R6, R4 ;  /* 0x0000000400067245 */ /* 0x000fe20000201000 */
[----:B------:R-:W-:Y:S01]  /*48c0*/  ULDC UR4, c[0x0][0x150] ;  /* 0x0000540000047ab9 */ /* 0x000fe20000000800 */
[----:B------:R-:W-:Y:S02]  /*48d0*/  SHF.R.U32.HI R5, RZ, R14, R11 ;  /* 0x0000000eff057219 */ /* 0x000fe4000001160b */
[----:B------:R-:W-:Y:S01]  /*48e0*/  IADD3 R9, P0, RZ, -R12, RZ ;  /* 0x8000000cff097210 */ /* 0x000fe20007f1e0ff */
[----:B------:R-:W-:Y:S01]  /*48f0*/  FMUL R11, R6, UR4 ;  /* 0x00000004060b7c20 */ /* 0x000fe20008400000 */
[----:B------:R-:W-:Y:S01]  /*4900*/  ULDC UR4, c[0x0][0x154] ;  /* 0x0000550000047ab9 */ /* 0x000fe20000000800 */
[----:B------:R-:W1:Y:S02]  /*4910*/  LDC.64 R24, c[0x0][0x640] ;  /* 0x00019000ff187b82 */ /* 0x000e640000000a00 */
[----:B------:R-:W-:-:S02]  /*4920*/  IMAD.X R5, RZ, RZ, ~R5, P0 ;  /* 0x000000ffff057224 */ /* 0x000fc400000e0e05 */
[----:B------:R-:W2:Y:S01]  /*4930*/  F2I.U32.TRUNC.NTZ R11, R11 ;  /* 0x0000000b000b7305 */ /* 0x000ea2000020f000 */
[----:B------:R-:W-:-:S03]  /*4940*/  IMAD.WIDE.U32 R6, R9, R20, R16 ;  /* 0x0000001409067225 */ /* 0x000fc600078e0010 */
[----:B------:R-:W3:Y:S01]  /*4950*/  LDC R13, c[0x0][0x144] ;  /* 0x00005100ff0d7b82 */ /* 0x000ee20000000800 */
[----:B------:R-:W-:-:S04]  /*4960*/  IMAD R8, R5, R20, RZ ;  /* 0x0000001405087224 */ /* 0x000fc800078e02ff */
[----:B------:R-:W-:Y:S02]  /*4970*/  IMAD R5, R9, R21, R8 ;  /* 0x0000001509057224 */ /* 0x000fe400078e0208 */
[----:B------:R-:W-:Y:S01]  /*4980*/  IMAD.MOV.U32 R8, RZ, RZ, -0x1 ;  /* 0xffffffffff087424 */ /* 0x000fe200078e00ff */
[----:B------:R-:W4:Y:S01]  /*4990*/  LDC R14, c[0x0][0x608] ;  /* 0x00018200ff0e7b82 */ /* 0x000f220000000800 */
[----:B------:R-:W-:Y:S01]  /*49a0*/  IMAD.IADD R5, R7, 0x1, R5 ;  /* 0x0000000107057824 */ /* 0x000fe200078e0205 */
[----:B------:R-:W-:-:S04]  /*49b0*/  I2FP.F32.U32 R7, R3 ;  /* 0x0000000300077245 */ /* 0x000fc80000201000 */
[-C--:B0-----:R-:W-:Y:S01]  /*49c0*/  SHF.R.U64 R10, R6, R22.reuse, R5 ;  /* 0x00000016060a7219 */ /* 0x081fe20000001205 */
[----:B--2---:R-:W-:Y:S01]  /*49d0*/  IMAD.MOV R6, RZ, RZ, -R11 ;  /* 0x000000ffff067224 */ /* 0x004fe200078e0a0b */
[----:B------:R-:W0:Y:S01]  /*49e0*/  LDC R9, c[0x0][0x658] ;  /* 0x00019600ff097b82 */ /* 0x000e220000000800 */
[----:B-1----:R-:W-:Y:S01]  /*49f0*/  ISETP.NE.U32.AND P0, PT, R24, RZ, PT ;  /* 0x000000ff1800720c */ /* 0x002fe20003f05070 */
[----:B------:R-:W-:Y:S01]  /*4a00*/  FMUL R7, R7, UR4 ;  /* 0x0000000407077c20 */ /* 0x000fe20008400000 */
[----:B------:R-:W-:Y:S02]  /*4a10*/  SHF.R.U32.HI R5, RZ, R22, R5 ;  /* 0x00000016ff057219 */ /* 0x000fe40000011605 */
[----:B------:R-:W-:-:S03]  /*4a20*/  ISETP.NE.AND.EX P0, PT, R25, RZ, PT, P0 ;  /* 0x000000ff1900720c */ /* 0x000fc60003f05300 */
[----:B------:R-:W1:Y:S01]  /*4a30*/  LDC R20, c[0x0][0x148] ;  /* 0x00005200ff147b82 */ /* 0x000e620000000800 */
[----:B---3--:R-:W-:Y:S02]  /*4a40*/  IMAD R23, R13, R6, R4 ;  /* 0x000000060d177224 */ /* 0x008fe400078e0204 */
[----:B------:R-:W-:-:S05]  /*4a50*/  IMAD.MOV.U32 R6, RZ, RZ, 0x1 ;  /* 0x00000001ff067424 */ /* 0x000fca00078e00ff */
[----:B------:R-:W2:Y:S01]  /*4a60*/  LDC R21, c[0x0][0x600] ;  /* 0x00018000ff157b82 */ /* 0x000ea20000000800 */
[-CC-:B----4-:R-:W-:Y:S02]  /*4a70*/  SHF.R.U64 R13, R10, R14.reuse, R5.reuse ;  /* 0x0000000e0a0d7219 */ /* 0x190fe40000001205 */
[----:B------:R-:W-:Y:S02]  /*4a80*/  SHF.R.U32.HI R4, RZ, R14, R5 ;  /* 0x0000000eff047219 */ /* 0x000fe40000011605 */
[----:B------:R3:W4:Y:S03]  /*4a90*/  F2I.U32.TRUNC.NTZ R14, R7 ;  /* 0x00000007000e7305 */ /* 0x000726000020f000 */
[----:B------:R-:W1:Y:S01]  /*4aa0*/  LDC R26, c[0x0][0x648] ;  /* 0x00019200ff1a7b82 */ /* 0x000e620000000800 */
[-C--:B0-----:R-:W-:Y:S02]  /*4ab0*/  SHF.R.U64 R15, R13, R9.reuse, R4 ;  /* 0x000000090d0f7219 */ /* 0x081fe40000001204 */
[----:B------:R-:W-:-:S02]  /*4ac0*/  SHF.L.U32 R8, R8, R9, RZ ;  /* 0x0000000908087219 */ /* 0x000fc400000006ff */
[-C--:B------:R-:W-:Y:S01]  /*4ad0*/  SHF.R.U32.HI R5, RZ, R9.reuse, R4 ;  /* 0x00000009ff057219 */ /* 0x080fe20000011604 */
[----:B------:R-:W-:Y:S01]  /*4ae0*/  IMAD.MOV.U32 R4, RZ, RZ, R15 ;  /* 0x000000ffff047224 */ /* 0x000fe200078e000f */
[----:B------:R-:W-:Y:S01]  /*4af0*/  SHF.L.U32 R22, R6, R9, RZ ;  /* 0x0000000906167219 */ /* 0x000fe200000006ff */
[----:B------:R-:W0:Y:S01]  /*4b00*/  LDC R27, c[0x0][0x638] ;  /* 0x00018e00ff1b7b82 */ /* 0x000e220000000800 */
[----:B------:R-:W-:-:S07]  /*4b10*/  LOP3.LUT R28, RZ, R8, RZ, 0x33, !PT ;  /* 0x00000008ff1c7212 */ /* 0x000fce00078e33ff */
        /* <DEDUP_REMOVED lines=12> */
.L_x_98:
[----:B------:R-:W-:Y:S01]  /*4be0*/  ISETP.NE.AND P0, PT, R2, 0x1, PT ;  /* 0x000000010200780c */ /* 0x000fe20003f05270 */
[----:B--2---:R-:W-:Y:S01]  /*4bf0*/  VIADD R7, R21, 0xffffffff ;  /* 0xffffffff15077836 */ /* 0x004fe20000000000 */
[----:B-1----:R-:W-:Y:S01]  /*4c00*/  SHF.R.U64 R5, R4, R26, R5 ;  /* 0x0000001a04057219 */ /* 0x002fe20000001205 */
[----:B------:R-:W-:Y:S01]  /*4c10*/  IMAD.MOV R14, RZ, RZ, -R14 ;  /* 0x000000ffff0e7224 */ /* 0x000fe200078e0a0e */
[----:B------:R-:W-:Y:S01]  /*4c20*/  LOP3.LUT R4, R13, R28, RZ, 0xc0, !PT ;  /* 0x0000001c0d047212 */ /* 0x000fe200078ec0ff */
[----:B------:R-:W-:Y:S01]  /*4c30*/  IMAD.MOV.U32 R8, RZ, RZ, R12 ;  /* 0x000000ffff087224 */ /* 0x000fe200078e000c */
[----:B------:R-:W-:Y:S01]  /*4c40*/  LOP3.LUT R10, R10, R7, RZ, 0xc0, !PT ;  /* 0x000000070a0a7212 */ /* 0x000fe200078ec0ff */
[----:B------:R-:W-:Y:S02]  /*4c50*/  IMAD.MOV R6, RZ, RZ, -R5 ;  /* 0x000000ffff067224 */ /* 0x000fe400078e0a05 */
[----:B------:R-:W-:-:S04]  /*4c60*/  IMAD R4, R22, R5, R4 ;  /* 0x0000000516047224 */ /* 0x000fc800078e0204 */
[----:B------:R-:W-:Y:S02]  /*4c70*/  @P0 IMAD R23, R20, R14, R3 ;  /* 0x0000000e14170224 */ /* 0x000fe400078e0203 */
[----:B0-----:R-:W-:Y:S02]  /*4c80*/  IMAD R3, R6, R27, R15 ;  /* 0x0000001b06037224 */ /* 0x001fe400078e020f */
[----:B------:R-:W-:Y:S02]  /*4c90*/  IMAD R7, R4, R29, R23 ;  /* 0x0000001d04077224 */ /* 0x000fe400078e0217 */
[----:B------:R-:W-:Y:S02]  /*4ca0*/  IMAD R4, R3, R21, R10 ;  /* 0x0000001503047224 */ /* 0x000fe400078e020a */
[----:B------:R-:W-:-:S03]  /*4cb0*/  IMAD.MOV.U32 R6, RZ, RZ, 0x1 ;  /* 0x00000001ff067424 */ /* 0x000fc600078e00ff */
[----:B------:R-:W-:Y:S02]  /*4cc0*/  SEL R9, R4, R7, !P0 ;  /* 0x0000000704097207 */ /* 0x000fe40004000000 */
[----:B------:R-:W-:-:S07]  /*4cd0*/  SEL R7, R7, R4, !P0 ;  /* 0x0000000407077207 */ /* 0x000fce0004000000 */
.L_x_96:
[----:B------:R-:W-:-:S08]  /*4ce0*/  NOP ;  /* 0x0000000000007918 */ /* 0x000fd00000000000 */
[----:B------:R-:W0:-:S00]  /*4cf0*/  USETMAXREG.DEALLOC.CTAPOOL 0x28 ;  /* 0x00000028000079c8 */ /* 0x000e0000080e0500 */
[----:B0-----:R-:W-:-:S13]  /*4d00*/  ISETP.NE.AND P0, PT, R0, RZ, PT ;  /* 0x000000ff0000720c */ /* 0x001fda0003f05270 */
[----:B------:R-:W-:Y:S05]  /*4d10*/  @P0 EXIT ;  /* 0x000000000000094d */ /* 0x000fea0003800000 */
[----:B------:R-:W-:Y:S01]  /*4d20*/  LOP3.LUT P0, RZ, R6, 0xff, RZ, 0xc0, !PT ;  /* 0x000000ff06ff7812 */ /* 0x000fe2000780c0ff */
[----:B------:R-:W-:Y:S02]  /*4d30*/  IMAD.MOV.U32 R0, RZ, RZ, 0x1 ;  /* 0x00000001ff007424 */ /* 0x000fe400078e00ff */
[----:B------:R-:W-:-:S10]  /*4d40*/  IMAD.MOV.U32 R12, RZ, RZ, RZ ;  /* 0x000000ffff0c7224 */ /* 0x000fd400078e00ff */
[----:B------:R-:W-:Y:S05]  /*4d50*/  @!P0 BRA `(.L_x_99) ;  /* 0x0000000c004c8947 */ /* 0x000fea0003800000 */
[----:B------:R-:W0:Y:S01]  /*4d60*/  LDC R0, c[0x0][0x28c] ;  /* 0x0000a300ff007b82 */ /* 0x000e220000000800 */
[----:B------:R-:W-:Y:S01]  /*4d70*/  ULDC UR5, c[0x0][0x658] ;  /* 0x0001960000057ab9 */ /* 0x000fe20000000800 */
[----:B------:R-:W-:Y:S01]  /*4d80*/  UMOV UR7, 0xffffffff ;  /* 0xffffffff00077882 */ /* 0x000fe20000000000 */
[----:B------:R-:W-:Y:S01]  /*4d90*/  ULDC UR6, c[0x0][0xc] ;  /* 0x0000030000067ab9 */ /* 0x000fe20000000800 */
[----:B------:R-:W-:Y:S01]  /*4da0*/  USHF.L.U32 UR8, UR7, UR5, URZ ;  /* 0x0000000507087299 */ /* 0x000fe2000800063f */
[C---:B------:R-:W-:Y:S01]  /*4db0*/  LOP3.LUT P2, RZ, R18.reuse, 0x7f, RZ, 0xc0, !PT ;  /* 0x0000007f12ff7812 */ /* 0x040fe2000784c0ff */
[----:B------:R-:W-:Y:S01]  /*4dc0*/  UMOV UR9, 0x1 ;  /* 0x0000000100097882 */ /* 0x000fe20000000000 */
[----:B------:R-:W-:Y:S01]  /*4dd0*/  ULDC UR7, c[0x0][0x10] ;  /* 0x0000040000077ab9 */ /* 0x000fe20000000800 */
[----:B------:R-:W-:Y:S01]  /*4de0*/  LOP3.LUT P0, RZ, R18, 0x1f, RZ, 0xc0, !PT ;  /* 0x0000001f12ff7812 */ /* 0x000fe2000780c0ff */
[----:B------:R-:W-:Y:S01]  /*4df0*/  UIMAD.WIDE.U32 UR6, UR6, UR7, URZ ;  /* 0x00000007060672a5 */ /* 0x000fe2000f8e003f */
[----:B------:R-:W-:Y:S01]  /*4e00*/  BSSY B0, `(.L_x_99) ;  /* 0x00000c8000007945 */ /* 0x000fe20003800000 */
[----:B------:R-:W-:Y:S01]  /*4e10*/  USHF.L.U32 UR19, UR9, UR5, URZ ;  /* 0x0000000509137299 */ /* 0x000fe2000800063f */
[----:B------:R-:W-:Y:S01]  /*4e20*/  IMAD.MOV.U32 R13, RZ, RZ, 0x1 ;  /* 0x00000001ff0d7424 */ /* 0x000fe200078e00ff */
[----:B------:R-:W-:Y:S01]  /*4e30*/  LOP3.LUT R11, R19, 0x2, RZ, 0xfc, !PT ;  /* 0x00000002130b7812 */ /* 0x000fe200078efcff */
[----:B------:R-:W-:Y:S01]  /*4e40*/  ULDC UR5, c[0x0][0x14] ;  /* 0x0000050000057ab9 */ /* 0x000fe20000000800 */
[----:B------:R-:W-:Y:S01]  /*4e50*/  PLOP3.LUT P0, PT, P0, P2, PT, 0x8a, 0x0 ;  /* 0x000000000000781c */ /* 0x000fe20000705172 */
[----:B------:R-:W-:Y:S01]  /*4e60*/  UIMAD.WIDE.U32 UR22, UR6, UR5, URZ ;  /* 0x00000005061672a5 */ /* 0x000fe2000f8e003f */
[----:B------:R-:W-:Y:S01]  /*4e70*/  IMAD.MOV.U32 R12, RZ, RZ, RZ ;  /* 0x000000ffff0c7224 */ /* 0x000fe200078e00ff */
[----:B------:R-:W-:Y:S01]  /*4e80*/  UIMAD UR13, UR7, UR5, URZ ;  /* 0x00000005070d72a4 */ /* 0x000fe2000f8e023f */
[----:B------:R-:W-:Y:S01]  /*4e90*/  ULDC UR4, c[0x0][0x600] ;  /* 0x0001800000047ab9 */ /* 0x000fe20000000800 */
[----:B------:R-:W-:-:S02]  /*4ea0*/  ULOP3.LUT UR18, URZ, UR8, URZ, 0x33, !UPT ;  /* 0x000000083f127292 */ /* 0x000fc4000f8e333f */
[----:B------:R-:W-:Y:S01]  /*4eb0*/  UIADD3 UR4, UR4, -0x1, URZ ;  /* 0xffffffff04047890 */ /* 0x000fe2000fffe03f */
[----:B0-----:R-:W-:Y:S01]  /*4ec0*/  VIADD R0, R0, 0x3f ;  /* 0x0000003f00007836 */ /* 0x001fe20000000000 */
[----:B------:R-:W-:Y:S01]  /*4ed0*/  UIADD3 UR13, UR23, UR13, URZ ;  /* 0x0000000d170d7290 */ /* 0x000fe2000fffe03f */
[----:B------:R-:W-:-:S03]  /*4ee0*/  ULDC.64 UR24, c[0x0][0x198] ;  /* 0x0000660000187ab9 */ /* 0x000fc60000000a00 */
[----:B------:R-:W-:-:S04]  /*4ef0*/  SHF.R.S32.HI R3, RZ, 0x1f, R0 ;  /* 0x0000001fff037819 */ /* 0x000fc80000011400 */
[----:B------:R-:W-:Y:S01]  /*4f00*/  LEA.HI R3, R3, R0, RZ, 0x6 ;  /* 0x0000000003037211 */ /* 0x000fe200078f30ff */
[----:B------:R-:W-:-:S03]  /*4f10*/  IMAD.MOV.U32 R0, RZ, RZ, 0x1 ;  /* 0x00000001ff007424 */ /* 0x000fc600078e00ff */
[----:B------:R-:W-:-:S05]  /*4f20*/  SHF.R.S32.HI R3, RZ, 0x6, R3 ;  /* 0x00000006ff037819 */ /* 0x000fca0000011403 */
[----:B------:R-:W-:-:S07]  /*4f30*/  VIADD R10, R3, 0x1 ;  /* 0x00000001030a7836 */ /* 0x000fce0000000000 */
.L_x_111:
[----:B------:R-:W-:-:S03]  /*4f40*/  UMOV UR5, 0xffffffff ;  /* 0xffffffff00057882 */ /* 0x000fc60000000000 */
[----:B------:R-:W-:Y:S05]  /*4f50*/  BRA.DIV UR5, `(.L_x_100) ;  /* 0x00000012056c7947 */ /* 0x000fea000b800000 */
[----:B------:R-:W-:-:S13]  /*4f60*/  ELECT P6, URZ, PT ;  /* 0x00000000003f782f */ /* 0x000fda00038c0000 */
.L_x_127:
[----:B------:R-:W-:Y:S04]  /*4f70*/  BSSY B1, `(.L_x_101) ;  /* 0x000003f000017945 */ /* 0x000fe80003800000 */
[----:B------:R-:W-:Y:S05]  /*4f80*/  @!P6 BRA `(.L_x_102) ;  /* 0x0000000000f4e947 */ /* 0x000fea0003800000 */
[----:B------:R-:W0:Y:S02]  /*4f90*/  LDC R4, c[0x0][0x28c] ;  /* 0x0000a300ff047b82 */ /* 0x000e240000000800 */
[----:B0-----:R-:W-:-:S13]  /*4fa0*/  ISETP.GE.AND P1, PT, R4, 0x1, PT ;  /* 0x000000010400780c */ /* 0x001fda0003f26270 */
[----:B------:R-:W-:Y:S05]  /*4fb0*/  @!P1 BRA `(.L_x_102) ;  /* 0x0000000000e89947 */ /* 0x000fea0003800000 */
[----:B------:R-:W-:Y:S02]  /*4fc0*/  IMAD.SHL.U32 R15, R7, 0x80, RZ ;  /* 0x00000080070f7824 */ /* 0x000fe400078e00ff */
[----:B------:R-:W-:Y:S02]  /*4fd0*/  IMAD.SHL.U32 R18, R9, 0x40, RZ ;  /* 0x0000004009127824 */ /* 0x000fe400078e00ff */
[----:B------:R-:W-:Y:S02]  /*4fe0*/  IMAD.MOV.U32 R20, RZ, RZ, RZ ;  /* 0x000000ffff147224 */ /* 0x000fe400078e00ff */
[----:B------:R-:W-:Y:S02]  /*4ff0*/  IMAD.MOV.U32 R4, RZ, RZ, R10 ;  /* 0x000000ffff047224 */ /* 0x000fe400078e000a */
[----:B------:R-:W-:Y:S02]  /*5000*/  IMAD.MOV.U32 R5, RZ, RZ, R0 ;  /* 0x000000ffff057224 */ /* 0x000fe400078e0000 */
[----:B------:R-:W-:-:S02]  /*5010*/  IMAD.MOV.U32 R6, RZ, RZ, R12 ;  /* 0x000000ffff067224 */ /* 0x000fc400078e000c */
[----:B------:R-:W-:-:S07]  /*5020*/  VIADD R22, R15, 0x40 ;  /* 0x000000400f167836 */ /* 0x000fce0000000000 */
.L_x_106:
[----:B------:R-:W0:Y:S01]  /*5030*/  S2R R14, SR_CgaCtaId ;  /* 0x00000000000e7919 */ /* 0x000e220000008800 */
[----:B------:R-:W-:Y:S01]  /*5040*/  MOV R7, 0x400 ;  /* 0x0000040000077802 */ /* 0x000fe20000000f00 */
[----:B------:R-:W1:Y:S03]  /*5050*/  @!P2 LDC R9, c[0x0][0x500] ;  /* 0x00014000ff09ab82 */ /* 0x000e660000000800 */
[----:B0-----:R-:W-:Y:S02]  /*5060*/  LEA R21, R14, R7, 0x18 ;  /* 0x000000070e157211 */ /* 0x001fe400078ec0ff */
[----:B------:R-:W-:-:S03]  /*5070*/  SHF.L.U32 R7, R5, 0x1f, RZ ;  /* 0x0000001f05077819 */ /* 0x000fc600000006ff */
[----:B------:R-:W-:-:S04]  /*5080*/  IMAD R14, R6, 0x8, R21 ;  /* 0x00000008060e7824 */ /* 0x000fc800078e0215 */
[----:B------:R-:W0:Y:S02]  /*5090*/  SYNCS.PHASECHK.TRANS64.TRYWAIT P1, [R14+URZ+0x48], R7 ;  /* 0x000048070e0075a7 */ /* 0x000e24000802017f */
[----:B01----:R-:W-:Y:S05]  /*50a0*/  @!P1 BRA `(.L_x_103) ;  /* 0x0000001000389947 */ /* 0x003fea0003800000 */
.L_x_128:
[----:B0-----:R-:W-:Y:S01]  /*50b0*/  PRMT R7, R11, 0x9910, RZ ;  /* 0x000099100b077816 */ /* 0x001fe200000000ff */
[----:B------:R0:W-:Y:S03]  /*50c0*/  @!P2 SYNCS.ARRIVE.TRANS64 RZ, [R14+URZ], R9 ;  /* 0x000000090effa9a7 */ /* 0x0001e6000800003f */
[----:B------:R-:W-:-:S13]  /*50d0*/  ISETP.NE.AND P1, PT, R7, 0x2, PT ;  /* 0x000000020700780c */ /* 0x000fda0003f25270 */
[----:B0-----:R-:W-:Y:S05]  /*50e0*/  @P1 BRA `(.L_x_104) ;  /* 0x0000000000041947 */ /* 0x001fea0003800000 */
[----:B------:R-:W-:Y:S01]  /*50f0*/  BPT.TRAP 0x1 ;  /* 0x000000040000795c */ /* 0x000fe20000300000 */
.L_x_104:
[----:B------:R-:W-:Y:S05]  /*5100*/  @P0 BRA `(.L_x_105) ;  /* 0x0000000000040947 */ /* 0x000fea0003800000 */
[----:B------:R-:W-:Y:S01]  /*5110*/  BPT.TRAP 0x1 ;  /* 0x000000040000795c */ /* 0x000fe20000300000 */
.L_x_105:
[C-C-:B------:R-:W-:Y:S01]  /*5120*/  IMAD R7, R6.reuse, 0x4000, R21.reuse ;  /* 0x0000400006077824 */ /* 0x140fe200078e0215 */
[----:B------:R-:W-:Y:S01]  /*5130*/  R2UR UR10, R15 ;  /* 0x000000000f0a72ca */ /* 0x000fe200000e0000 */
[----:B------:R-:W-:Y:S01]  /*5140*/  IMAD R21, R6, 0x2000, R21 ;  /* 0x0000200006157824 */ /* 0x000fe200078e0215 */
[----:B------:R-:W-:Y:S01]  /*5150*/  R2UR UR9, R14 ;  /* 0x000000000e0972ca */ /* 0x000fe200000e0000 */
[----:B------:R-:W-:Y:S01]  /*5160*/  UIADD3 UR6, UP0, UR24, 0xf0, URZ ;  /* 0x000000f018067890 */ /* 0x000fe2000ff1e03f */
[----:B------:R-:W-:Y:S01]  /*5170*/  R2UR UR5, R7 ;  /* 0x00000000070572ca */ /* 0x000fe200000e0000 */
[----:B------:R-:W-:Y:S01]  /*5180*/  VIADD R4, R4, 0xffffffff ;  /* 0xffffffff04047836 */ /* 0x000fe20000000000 */
[----:B------:R-:W-:Y:S01]  /*5190*/  R2UR UR8, R21 ;  /* 0x00000000150872ca */ /* 0x000fe200000e0000 */
[----:B------:R-:W-:Y:S01]  /*51a0*/  UIADD3.X UR7, URZ, UR25, URZ, UP0, !UPT ;  /* 0x000000193f077290 */ /* 0x000fe200087fe43f */
[----:B------:R-:W-:Y:S01]  /*51b0*/  R2UR UR11, R20 ;  /* 0x00000000140b72ca */ /* 0x000fe200000e0000 */
[----:B------:R-:W-:Y:S01]  /*51c0*/  UIADD3 UR26, UP1, UR24, 0x1f0, URZ ;  /* 0x000001f0181a7890 */ /* 0x000fe2000ff3e03f */
[----:B------:R-:W-:Y:S01]  /*51d0*/  R2UR UR12, R8 ;  /* 0x00000000080c72ca */ /* 0x000fe200000e0000 */
[----:B------:R-:W-:Y:S01]  /*51e0*/  VIADD R6, R6, 0x1 ;  /* 0x0000000106067836 */ /* 0x000fe20000000000 */
[----:B------:R-:W-:Y:S01]  /*51f0*/  R2UR UR20, R22 ;  /* 0x00000000161472ca */ /* 0x000fe200000e0000 */
[----:B------:R-:W-:Y:S01]  /*5200*/  UIADD3.X UR27, URZ, UR25, URZ, UP1, !UPT ;  /* 0x000000193f1b7290 */ /* 0x000fe20008ffe43f */
[----:B------:R-:W-:Y:S01]  /*5210*/  R2UR UR21, R18 ;  /* 0x00000000121572ca */ /* 0x000fe200000e0000 */
[----:B------:R-:W-:Y:S01]  /*5220*/  UMOV UR14, 0x0 ;  /* 0x00000000000e7882 */ /* 0x000fe20000000000 */
[----:B------:R-:W-:Y:S01]  /*5230*/  ISETP.GT.AND P3, PT, R4, 0x1, PT ;  /* 0x000000010400780c */ /* 0x000fe20003f64270 */
[----:B------:R-:W-:Y:S01]  /*5240*/  UIADD3 UR16, UR5, 0x180, URZ ;  /* 0x0000018005107890 */ /* 0x000fe2000fffe03f */
[----:B------:R-:W-:Y:S01]  /*5250*/  ISETP.NE.AND P1, PT, R6, 0x9, PT ;  /* 0x000000090600780c */ /* 0x000fe20003f25270 */
[----:B------:R-:W-:Y:S01]  /*5260*/  UIADD3 UR5, UR5, 0x2180, URZ ;  /* 0x0000218005057890 */ /* 0x000fe2000fffe03f */
[----:B------:R-:W-:Y:S01]  /*5270*/  VIADD R20, R20, 0x40 ;  /* 0x0000004014147836 */ /* 0x000fe20000000000 */
[----:B------:R-:W-:Y:S01]  /*5280*/  UIADD3 UR17, UR8, 0x24180, URZ ;  /* 0x0002418008117890 */ /* 0x000fe2000fffe03f */
[----:B------:R-:W-:Y:S01]  /*5290*/  SEL R14, RZ, 0x1, P1 ;  /* 0x00000001ff0e7807 */ /* 0x000fe20000800000 */
[----:B------:R-:W-:Y:S01]  /*52a0*/  UMOV UR15, 0x10000000 ;  /* 0x10000000000f7882 */ /* 0x000fe20000000000 */
[----:B------:R-:W-:Y:S01]  /*52b0*/  UMOV UR8, UR16 ;  /* 0x0000001000087c82 */ /* 0x000fe20008000000 */
[----:B------:R-:W-:Y:S01]  /*52c0*/  SEL R6, R6, RZ, P1 ;  /* 0x000000ff06067207 */ /* 0x000fe20000800000 */
[----:B------:R0:W-:Y:S01]  /*52d0*/  UTMALDG.3D [UR8], [UR6], desc[UR14] ;  /* 0x00000e08060075b4 */ /* 0x0001e20008011000 */
[----:B------:R-:W-:Y:S01]  /*52e0*/  LOP3.LUT R5, R5, R14, RZ, 0x3c, !PT ;  /* 0x0000000e05057212 */ /* 0x000fe200078e3cff */
[----:B0-----:R-:W-:Y:S01]  /*52f0*/  UMOV UR8, UR5 ;  /* 0x0000000500087c82 */ /* 0x001fe20008000000 */
[----:B------:R-:W-:-:S02]  /*5300*/  UMOV UR10, UR20 ;  /* 0x00000014000a7c82 */ /* 0x000fc40008000000 */
[----:B------:R0:W-:Y:S02]  /*5310*/  UTMALDG.3D [UR8], [UR6], desc[UR14] ;  /* 0x00000e08060075b4 */ /* 0x0001e40008011000 */
[----:B0-----:R-:W-:Y:S01]  /*5320*/  UMOV UR8, UR17 ;  /* 0x0000001100087c82 */ /* 0x001fe20008000000 */
[----:B------:R-:W-:Y:S02]  /*5330*/  UMOV UR10, UR21 ;  /* 0x00000015000a7c82 */ /* 0x000fe40008000000 */
[----:B------:R0:W-:Y:S02]  /*5340*/  UTMALDG.3D [UR8], [UR26], desc[UR14] ;  /* 0x00000e081a0075b4 */ /* 0x0001e40008011000 */
[----:B0-----:R-:W-:Y:S05]  /*5350*/  @P3 BRA `(.L_x_106) ;  /* 0xfffffffc00343947 */ /* 0x001fea000383ffff */
.L_x_102:
[----:B------:R-:W-:Y:S05]  /*5360*/  BSYNC B1 ;  /* 0x0000000000017941 */ /* 0x000fea0003800000 */
.L_x_101:
[----:B------:R-:W-:Y:S01]  /*5370*/  LOP3.LUT P3, RZ, R13, 0xff, RZ, 0xc0, !PT ;  /* 0x000000ff0dff7812 */ /* 0x000fe2000786c0ff */
[----:B------:R-:W-:Y:S01]  /*5380*/  IMAD.IADD R12, R3, 0x1, R12 ;  /* 0x00000001030c7824 */ /* 0x000fe200078e020c */
[----:B------:R-:W-:Y:S01]  /*5390*/  IADD3 R16, P4, R16, UR22, RZ ;  /* 0x0000001610107c10 */ /* 0x000fe2000ff9e0ff */
[----:B------:R-:W-:Y:S01]  /*53a0*/  ULDC.64 UR6, c[0x0][0x650] ;  /* 0x0001940000067ab9 */ /* 0x000fe20000000a00 */
[----:B------:R-:W-:Y:S01]  /*53b0*/  BSSY B1, `(.L_x_107) ;  /* 0x000006a000017945 */ /* 0x000fe20003800000 */
[----:B------:R-:W-:Y:S01]  /*53c0*/  IMAD.MOV.U32 R9, RZ, RZ, -0x1 ;  /* 0xffffffffff097424 */ /* 0x000fe200078e00ff */
[----:B------:R-:W-:Y:S01]  /*53d0*/  ISETP.GT.U32.AND P1, PT, R12, 0x8, PT ;  /* 0x000000080c00780c */ /* 0x000fe20003f24070 */
[----:B------:R-:W-:Y:S01]  /*53e0*/  IMAD.MOV.U32 R8, RZ, RZ, -0x1 ;  /* 0xffffffffff087424 */ /* 0x000fe200078e00ff */
[----:B------:R-:W-:Y:S02]  /*53f0*/  IADD3.X R17, R17, UR13, RZ, P4, !PT ;  /* 0x0000000d11117c10 */ /* 0x000fe4000a7fe4ff */
[----:B------:R-:W-:-:S02]  /*5400*/  ISETP.LT.U32.AND P1, PT, R3, 0x9, P1 ;  /* 0x000000090300780c */ /* 0x000fc40000f21070 */
[----:B------:R-:W-:Y:S01]  /*5410*/  PRMT R13, RZ, 0x7610, R13 ;  /* 0x00007610ff0d7816 */ /* 0x000fe2000000000d */
[----:B------:R-:W0:Y:S01]  /*5420*/  @P3 S2R R5, SR_CgaCtaId ;  /* 0x0000000000053919 */ /* 0x000e220000008800 */
[----:B------:R-:W-:-:S04]  /*5430*/  @P3 MOV R4, 0x400 ;  /* 0x0000040000043802 */ /* 0x000fc80000000f00 */
[----:B0-----:R-:W-:Y:S01]  /*5440*/  @P3 LEA R6, R5, R4, 0x18 ;  /* 0x0000000405063211 */ /* 0x001fe200078ec0ff */
[----:B------:R-:W-:-:S03]  /*5450*/  IMAD.WIDE.U32 R4, R12, 0x38e38e39, RZ ;  /* 0x38e38e390c047825 */ /* 0x000fc600078e00ff */
[----:B------:R0:W-:Y:S01]  /*5460*/  @P3 SYNCS.ARRIVE.TRANS64.A1T0 RZ, [R6+URZ+0xa8], RZ ;  /* 0x0000a8ff06ff39a7 */ /* 0x0001e2000810003f */
[----:B------:R-:W-:Y:S02]  /*5470*/  ISETP.GE.U32.AND P3, PT, R3, 0x9, PT ;  /* 0x000000090300780c */ /* 0x000fe40003f66070 */
[----:B------:R-:W-:Y:S02]  /*5480*/  SHF.R.U32.HI R7, RZ, 0x1, R5 ;  /* 0x00000001ff077819 */ /* 0x000fe40000011605 */
[----:B------:R-:W-:Y:S02]  /*5490*/  SEL R5, RZ, 0x1, !P1 ;  /* 0x00000001ff057807 */ /* 0x000fe40004800000 */
[----:B------:R-:W-:Y:S01]  /*54a0*/  ISETP.GE.U32.AND P1, PT, R16, UR6, PT ;  /* 0x0000000610007c0c */ /* 0x000fe2000bf26070 */
[----:B------:R-:W-:Y:S01]  /*54b0*/  IMAD R12, R7, -0x9, R12 ;  /* 0xfffffff7070c7824 */ /* 0x000fe200078e020c */
[----:B------:R-:W-:Y:S02]  /*54c0*/  LOP3.LUT R0, R0, R5, RZ, 0x3c, !PT ;  /* 0x0000000500007212 */ /* 0x000fe400078e3cff */
[----:B------:R-:W-:-:S02]  /*54d0*/  ISETP.GE.U32.AND.EX P1, PT, R17, UR7, PT, P1 ;  /* 0x0000000711007c0c */ /* 0x000fc4000bf26110 */
[----:B------:R-:W-:Y:S02]  /*54e0*/  PRMT R4, RZ, 0x7610, R4 ;  /* 0x00007610ff047816 */ /* 0x000fe40000000004 */
[----:B------:R-:W-:Y:S01]  /*54f0*/  @P3 LOP3.LUT R0, R0, 0x1, R7, 0x78, !PT ;  /* 0x0000000100003812 */ /* 0x000fe200078e7807 */
[----:B------:R-:W-:-:S08]  /*5500*/  IMAD.MOV.U32 R7, RZ, RZ, -0x1 ;  /* 0xffffffffff077424 */ /* 0x000fd000078e00ff */
[----:B0-----:R-:W-:Y:S05]  /*5510*/  @P1 BRA `(.L_x_108) ;  /* 0x00000004004c1947 */ /* 0x001fea0003800000 */
[----:B------:R-:W-:Y:S01]  /*5520*/  ULDC.64 UR6, c[0x0][0x628] ;  /* 0x00018a0000067ab9 */ /* 0x000fe20000000a00 */
[----:B------:R-:W0:Y:S01]  /*5530*/  S2R R15, SR_CTAID.X ;  /* 0x00000000000f7919 */ /* 0x000e220000002500 */
[----:B------:R-:W-:Y:S01]  /*5540*/  ISETP.NE.U32.AND P1, PT, RZ, UR6, PT ;  /* 0x00000006ff007c0c */ /* 0x000fe2000bf25070 */
[----:B------:R-:W-:Y:S01]  /*5550*/  ULDC UR8, c[0x0][0x630] ;  /* 0x00018c0000087ab9 */ /* 0x000fe20000000800 */
[----:B------:R-:W-:Y:S01]  /*5560*/  IMAD.MOV.U32 R4, RZ, RZ, R16 ;  /* 0x000000ffff047224 */ /* 0x000fe200078e0010 */
[----:B------:R-:W1:Y:S01]  /*5570*/  S2R R14, SR_CTAID.Y ;  /* 0x00000000000e7919 */ /* 0x000e620000002600 */
[----:B------:R-:W-:Y:S01]  /*5580*/  ISETP.NE.AND.EX P1, PT, RZ, UR7, PT, P1 ;  /* 0x00000007ff007c0c */ /* 0x000fe2000bf25310 */
[----:B------:R-:W-:-:S12]  /*5590*/  IMAD.MOV.U32 R5, RZ, RZ, R17 ;  /* 0x000000ffff057224 */ /* 0x000fd800078e0011 */
[----:B------:R-:W-:Y:S05]  /*55a0*/  @!P1 BRA `(.L_x_109) ;  /* 0x0000000000289947 */ /* 0x000fea0003800000 */
[----:B------:R-:W-:Y:S02]  /*55b0*/  ULDC UR5, c[0x0][0x634] ;  /* 0x00018d0000057ab9 */ /* 0x000fe40000000800 */
[----:B------:R-:W-:-:S05]  /*55c0*/  IADD3 R9, P1, R16, UR5, RZ ;  /* 0x0000000510097c10 */ /* 0x000fca000ff3e0ff */
[----:B------:R-:W-:-:S04]  /*55d0*/  IMAD.X R21, RZ, RZ, R17, P1 ;  /* 0x000000ffff157224 */ /* 0x000fc800008e0611 */
[----:B------:R-:W-:-:S04]  /*55e0*/  IMAD.WIDE.U32 R6, R21, UR6, RZ ;  /* 0x0000000615067c25 */ /* 0x000fc8000f8e00ff */
[----:B------:R-:W-:-:S04]  /*55f0*/  IMAD.WIDE.U32 R6, P1, R9, UR7, R6 ;  /* 0x0000000709067c25 */ /* 0x000fc8000f820006 */
[----:B------:R-:W-:-:S04]  /*5600*/  IMAD.WIDE.U32 R8, R9, UR6, RZ ;  /* 0x0000000609087c25 */ /* 0x000fc8000f8e00ff */
[----:B------:R-:W-:Y:S01]  /*5610*/  IMAD.X R5, RZ, RZ, RZ, P1 ;  /* 0x000000ffff057224 */ /* 0x000fe200008e06ff */
[----:B------:R-:W-:Y:S01]  /*5620*/  IADD3 RZ, P1, R9, R6, RZ ;  /* 0x0000000609ff7210 */ /* 0x000fe20007f3e0ff */
[----:B------:R-:W-:-:S04]  /*5630*/  IMAD.MOV.U32 R4, RZ, RZ, R7 ;  /* 0x000000ffff047224 */ /* 0x000fc800078e0007 */
[----:B------:R-:W-:-:S08]  /*5640*/  IMAD.WIDE.U32.X R4, R21, UR7, R4, P1 ;  /* 0x0000000715047c25 */ /* 0x000fd000088e0404 */
.L_x_109:
[--C-:B------:R-:W-:Y:S01]  /*5650*/  SHF.R.U64 R8, R4, UR8, R5.reuse ;  /* 0x0000000804087c19 */ /* 0x100fe20008001205 */
[----:B------:R-:W-:Y:S01]  /*5660*/  ULDC.64 UR6, c[0x0][0x620] ;  /* 0x0001880000067ab9 */ /* 0x000fe20000000a00 */
[----:B------:R-:W-:Y:S01]  /*5670*/  SHF.R.U32.HI R4, RZ, UR8, R5 ;  /* 0x00000008ff047c19 */ /* 0x000fe20008011605 */
[----:B------:R-:W-:Y:S01]  /*5680*/  ULDC UR5, c[0x0][0x150] ;  /* 0x0000540000057ab9 */ /* 0x000fe20000000800 */
[----:B------:R-:W-:Y:S01]  /*5690*/  IADD3 R7, P1, RZ, -R8, RZ ;  /* 0x80000008ff077210 */ /* 0x000fe20007f3e0ff */
[----:B------:R-:W2:Y:S01]  /*56a0*/  LDC R24, c[0x0][0x144] ;  /* 0x00005100ff187b82 */ /* 0x000ea20000000800 */
[----:B0-----:R-:W-:Y:S01]  /*56b0*/  I2FP.F32.U32 R9, R15 ;  /* 0x0000000f00097245 */ /* 0x001fe20000201000 */
[----:B------:R-:W-:Y:S02]  /*56c0*/  ULDC.64 UR8, c[0x0][0x640] ;  /* 0x0001900000087ab9 */ /* 0x000fe40000000a00 */
[----:B------:R-:W-:Y:S01]  /*56d0*/  IMAD.X R4, RZ, RZ, ~R4, P1 ;  /* 0x000000ffff047224 */ /* 0x000fe200008e0e04 */
[----:B------:R-:W-:-:S03]  /*56e0*/  ISETP.NE.U32.AND P1, PT, RZ, UR8, PT ;  /* 0x00000008ff007c0c */ /* 0x000fc6000bf25070 */
[----:B------:R-:W-:Y:S01]  /*56f0*/  IMAD R6, R4, UR6, RZ ;  /* 0x0000000604067c24 */ /* 0x000fe2000f8e02ff */
[----:B------:R-:W0:Y:S01]  /*5700*/  LDC R21, c[0x0][0x148] ;  /* 0x00005200ff157b82 */ /* 0x000e220000000800 */
[C---:B------:R-:W-:Y:S01]  /*5710*/  IMAD.WIDE.U32 R4, R7.reuse, UR6, R16 ;  /* 0x0000000607047c25 */ /* 0x040fe2000f8e0010 */
[----:B------:R-:W-:Y:S01]  /*5720*/  ULDC UR6, c[0x0][0x154] ;  /* 0x0000550000067ab9 */ /* 0x000fe20000000800 */
[----:B------:R-:W-:Y:S02]  /*5730*/  ISETP.NE.AND.EX P1, PT, RZ, UR9, PT, P1 ;  /* 0x00000009ff007c0c */ /* 0x000fe4000bf25310 */
[----:B------:R-:W-:Y:S02]  /*5740*/  IMAD R7, R7, UR7, R6 ;  /* 0x0000000707077c24 */ /* 0x000fe4000f8e0206 */
[----:B------:R-:W-:Y:S01]  /*5750*/  FMUL R6, R9, UR5 ;  /* 0x0000000509067c20 */ /* 0x000fe20008400000 */
[----:B------:R-:W-:Y:S01]  /*5760*/  ULDC UR5, c[0x0][0x618] ;  /* 0x0001860000057ab9 */ /* 0x000fe20000000800 */
[----:B------:R-:W-:Y:S01]  /*5770*/  ULDC UR7, c[0x0][0x608] ;  /* 0x0001820000077ab9 */ /* 0x000fe20000000800 */
[----:B------:R-:W-:-:S03]  /*5780*/  IMAD.IADD R5, R5, 0x1, R7 ;  /* 0x0000000105057824 */ /* 0x000fc600078e0207 */
[----:B------:R-:W3:Y:S02]  /*5790*/  F2I.U32.TRUNC.NTZ R6, R6 ;  /* 0x0000000600067305 */ /* 0x000ee4000020f000 */
[----:B------:R-:W-:Y:S02]  /*57a0*/  SHF.R.U64 R9, R4, UR5, R5 ;  /* 0x0000000504097c19 */ /* 0x000fe40008001205 */
[----:B-1----:R-:W-:-:S05]  /*57b0*/  I2FP.F32.U32 R4, R14 ;  /* 0x0000000e00047245 */ /* 0x002fca0000201000 */
[----:B------:R-:W-:Y:S01]  /*57c0*/  FMUL R22, R4, UR6 ;  /* 0x0000000604167c20 */ /* 0x000fe20008400000 */
[----:B------:R-:W-:Y:S01]  /*57d0*/  SHF.R.U32.HI R4, RZ, UR5, R5 ;  /* 0x00000005ff047c19 */ /* 0x000fe20008011605 */
[----:B------:R-:W-:-:S03]  /*57e0*/  ULDC UR5, c[0x0][0x658] ;  /* 0x0001960000057ab9 */ /* 0x000fc60000000800 */
[--C-:B------:R-:W-:Y:S01]  /*57f0*/  SHF.R.U64 R20, R9, UR7, R4.reuse ;  /* 0x0000000709147c19 */ /* 0x100fe20008001204 */
[----:B------:R-:W1:Y:S01]  /*5800*/  F2I.U32.TRUNC.NTZ R22, R22 ;  /* 0x0000001600167305 */ /* 0x000e62000020f000 */
[----:B------:R-:W-:Y:S01]  /*5810*/  SHF.R.U32.HI R5, RZ, UR7, R4 ;  /* 0x00000007ff057c19 */ /* 0x000fe20008011604 */
[----:B---3--:R-:W-:-:S03]  /*5820*/  IMAD.MOV R6, RZ, RZ, -R6 ;  /* 0x000000ffff067224 */ /* 0x008fc600078e0a06 */
[----:B------:R-:W-:Y:S01]  /*5830*/  SHF.R.U64 R18, R20, UR5, R5 ;  /* 0x0000000514127c19 */ /* 0x000fe20008001205 */
[----:B--2---:R-:W-:Y:S01]  /*5840*/  IMAD R15, R24, R6, R15 ;  /* 0x00000006180f7224 */ /* 0x004fe200078e020f */
[----:B------:R-:W-:-:S03]  /*5850*/  SHF.R.U32.HI R23, RZ, UR5, R5 ;  /* 0x00000005ff177c19 */ /* 0x000fc60008011605 */
[----:B------:R-:W-:Y:S02]  /*5860*/  IMAD.MOV.U32 R4, RZ, RZ, R18 ;  /* 0x000000ffff047224 */ /* 0x000fe400078e0012 */
[----:B------:R-:W-:Y:S01]  /*5870*/  IMAD.MOV.U32 R5, RZ, RZ, R23 ;  /* 0x000000ffff057224 */ /* 0x000fe200078e0017 */
[----:B-1----:R-:W-:Y:S06]  /*5880*/  @!P1 BRA `(.L_x_110) ;  /* 0x0000000000289947 */ /* 0x002fec0003800000 */
[----:B------:R-:W-:Y:S02]  /*5890*/  ULDC UR5, c[0x0][0x64c] ;  /* 0x0001930000057ab9 */ /* 0x000fe40000000800 */
[----:B------:R-:W-:-:S05]  /*58a0*/  IADD3 R5, P1, R18, UR5, RZ ;  /* 0x0000000512057c10 */ /* 0x000fca000ff3e0ff */
[----:B------:R-:W-:-:S04]  /*58b0*/  IMAD.X R23, RZ, RZ, R23, P1 ;  /* 0x000000ffff177224 */ /* 0x000fc800008e0617 */
[----:B------:R-:W-:-:S04]  /*58c0*/  IMAD.WIDE.U32 R6, R23, UR8, RZ ;  /* 0x0000000817067c25 */ /* 0x000fc8000f8e00ff */
[----:B------:R-:W-:-:S04]  /*58d0*/  IMAD.WIDE.U32 R6, P1, R5, UR9, R6 ;  /* 0x0000000905067c25 */ /* 0x000fc8000f820006 */
[----:B------:R-:W-:-:S04]  /*58e0*/  IMAD.WIDE.U32 R4, R5, UR8, RZ ;  /* 0x0000000805047c25 */ /* 0x000fc8000f8e00ff */
[----:B------:R-:W-:Y:S01]  /*58f0*/  IMAD.MOV.U32 R4, RZ, RZ, R7 ;  /* 0x000000ffff047224 */ /* 0x000fe200078e0007 */
[----:B------:R-:W-:Y:S01]  /*5900*/  IADD3 RZ, P3, R5, R6, RZ ;  /* 0x0000000605ff7210 */ /* 0x000fe20007f7e0ff */
[----:B------:R-:W-:-:S04]  /*5910*/  IMAD.X R5, RZ, RZ, RZ, P1 ;  /* 0x000000ffff057224 */ /* 0x000fc800008e06ff */
[----:B------:R-:W-:-:S08]  /*5920*/  IMAD.WIDE.U32.X R4, R23, UR9, R4, P3 ;  /* 0x0000000917047c25 */ /* 0x000fd000098e0404 */
.L_x_110:
[----:B------:R-:W-:Y:S01]  /*5930*/  ISETP.NE.AND P1, PT, R2, 0x1, PT ;  /* 0x000000010200780c */ /* 0x000fe20003f25270 */
[----:B------:R-:W-:Y:S01]  /*5940*/  ULDC UR5, c[0x0][0x648] ;  /* 0x0001920000057ab9 */ /* 0x000fe20000000800 */
[----:B------:R-:W-:Y:S01]  /*5950*/  LOP3.LUT R20, R20, UR18, RZ, 0xc0, !PT ;  /* 0x0000001214147c12 */ /* 0x000fe2000f8ec0ff */
[----:B------:R-:W-:Y:S01]  /*5960*/  IMAD.MOV R22, RZ, RZ, -R22 ;  /* 0x000000ffff167224 */ /* 0x000fe200078e0a16 */
[----:B------:R-:W-:Y:S01]  /*5970*/  SHF.R.U64 R5, R4, UR5, R5 ;  /* 0x0000000504057c19 */ /* 0x000fe20008001205 */
[----:B------:R-:W-:Y:S01]  /*5980*/  ULDC UR5, c[0x0][0x638] ;  /* 0x00018e0000057ab9 */ /* 0x000fe20000000800 */
[----:B------:R-:W-:Y:S01]  /*5990*/  LOP3.LUT R9, R9, UR4, RZ, 0xc0, !PT ;  /* 0x0000000409097c12 */ /* 0x000fe2000f8ec0ff */
[----:B------:R-:W-:Y:S01]  /*59a0*/  ULDC UR6, c[0x0][0x610] ;  /* 0x0001840000067ab9 */ /* 0x000fe20000000800 */
[----:B------:R-:W-:Y:S02]  /*59b0*/  IMAD.MOV.U32 R4, RZ, RZ, 0x1 ;  /* 0x00000001ff047424 */ /* 0x000fe400078e00ff */
[----:B------:R-:W-:-:S02]  /*59c0*/  IMAD.MOV R7, RZ, RZ, -R5 ;  /* 0x000000ffff077224 */ /* 0x000fc400078e0a05 */
[----:B------:R-:W-:Y:S02]  /*59d0*/  IMAD R20, R5, UR19, R20 ;  /* 0x0000001305147c24 */ /* 0x000fe4000f8e0214 */
[----:B0-----:R-:W-:Y:S02]  /*59e0*/  @P1 IMAD R15, R21, R22, R14 ;  /* 0x00000016150f1224 */ /* 0x001fe400078e020e */
[----:B------:R-:W-:Y:S01]  /*59f0*/  IMAD R18, R7, UR5, R18 ;  /* 0x0000000507127c24 */ /* 0x000fe2000f8e0212 */
[----:B------:R-:W-:Y:S01]  /*5a00*/  ULDC UR5, c[0x0][0x600] ;  /* 0x0001800000057ab9 */ /* 0x000fe20000000800 */
[----:B------:R-:W-:Y:S02]  /*5a10*/  IMAD R15, R20, UR6, R15 ;  /* 0x00000006140f7c24 */ /* 0x000fe4000f8e020f */
[----:B------:R-:W-:-:S05]  /*5a20*/  IMAD R18, R18, UR5, R9 ;  /* 0x0000000512127c24 */ /* 0x000fca000f8e0209 */
[----:B------:R-:W-:Y:S02]  /*5a30*/  SEL R9, R18, R15, !P1 ;  /* 0x0000000f12097207 */ /* 0x000fe40004800000 */
[----:B------:R-:W-:-:S07]  /*5a40*/  SEL R7, R15, R18, !P1 ;  /* 0x000000120f077207 */ /* 0x000fce0004800000 */
.L_x_108:
[----:B------:R-:W-:Y:S05]  /*5a50*/  BSYNC B1 ;  /* 0x0000000000017941 */ /* 0x000fea0003800000 */
.L_x_107:
[----:B------:R-:W-:-:S13]  /*5a60*/  LOP3.LUT P1, RZ, R4, 0xff, RZ, 0xc0, !PT ;  /* 0x000000ff04ff7812 */ /* 0x000fda000782c0ff */
[----:B------:R-:W-:Y:S05]  /*5a70*/  @P1 BRA `(.L_x_111) ;  /* 0xfffffff400301947 */ /* 0x000fea000383ffff */
[----:B------:R-:W-:Y:S05]  /*5a80*/  BSYNC B0 ;  /* 0x0000000000007941 */ /* 0x000fea0003800000 */
.L_x_99:
[----:B------:R-:W-:-:S03]  /*5a90*/  UMOV UR5, 0xffffffff ;  /* 0xffffffff00057882 */ /* 0x000fc60000000000 */
[----:B------:R-:W-:Y:S05]  /*5aa0*/  BRA.DIV UR5, `(.L_x_112) ;  /* 0x0000000605cc7947 */ /* 0x000fea000b800000 */
[----:B------:R-:W-:-:S13]  /*5ab0*/  ELECT P6, URZ, PT ;  /* 0x00000000003f782f */ /* 0x000fda00038c0000 */
.L_x_131:
[----:B------:R-:W-:Y:S04]  /*5ac0*/  BSSY B0, `(.L_x_113) ;  /* 0x0000058000007945 */ /* 0x000fe80003800000 */
[----:B------:R-:W-:Y:S05]  /*5ad0*/  @!P6 BRA `(.L_x_114) ;  /* 0x000000040058e947 */ /* 0x000fea0003800000 */
[----:B------:R-:W-:-:S04]  /*5ae0*/  LOP3.LUT R19, R19, 0x2, RZ, 0xfc, !PT ;  /* 0x0000000213137812 */ /* 0x000fc800078efcff */
[----:B------:R-:W-:-:S13]  /*5af0*/  ISETP.NE.AND P0, PT, R19, 0x3, PT ;  /* 0x000000031300780c */ /* 0x000fda0003f05270 */
[----:B------:R-:W-:Y:S05]  /*5b00*/  @!P0 BRA `(.L_x_115) ;  /* 0x0000000000048947 */ /* 0x000fea0003800000 */
[----:B------:R-:W-:Y:S01]  /*5b10*/  BPT.TRAP 0x1 ;  /* 0x000000040000795c */ /* 0x000fe20000300000 */
.L_x_115:
[----:B------:R-:W0:Y:S01]  /*5b20*/  S2R R3, SR_CgaCtaId ;  /* 0x0000000000037919 */ /* 0x000e220000008800 */
[----:B------:R-:W-:-:S04]  /*5b30*/  MOV R2, 0x400 ;  /* 0x0000040000027802 */ /* 0x000fc80000000f00 */
[----:B0-----:R-:W-:Y:S02]  /*5b40*/  LEA R3, R3, R2, 0x18 ;  /* 0x0000000203037211 */ /* 0x001fe400078ec0ff */
[----:B------:R-:W-:-:S03]  /*5b50*/  SHF.L.U32 R2, R0, 0x1f, RZ ;  /* 0x0000001f00027819 */ /* 0x000fc600000006ff */
[----:B------:R-:W-:-:S04]  /*5b60*/  VIADD R3, R3, 0x48 ;  /* 0x0000004803037836 */ /* 0x000fc80000000000 */
[C---:B------:R-:W-:Y:S02]  /*5b70*/  IMAD R7, R12.reuse, 0x8, R3 ;  /* 0x000000080c077824 */ /* 0x040fe400078e0203 */
[----:B------:R-:W-:Y:S02]  /*5b80*/  VIADD R12, R12, 0x1 ;  /* 0x000000010c0c7836 */ /* 0x000fe40000000000 */
[----:B------:R-:W0:Y:S03]  /*5b90*/  SYNCS.PHASECHK.TRANS64.TRYWAIT P0, [R7+URZ], R2 ;  /* 0x00000002070075a7 */ /* 0x000e26000800017f */
[----:B------:R-:W-:-:S04]  /*5ba0*/  ISETP.NE.AND P1, PT, R12, 0x9, PT ;  /* 0x000000090c00780c */ /* 0x000fc80003f25270 */
[----:B------:R-:W-:Y:S02]  /*5bb0*/  SEL R5, RZ, 0x1, P1 ;  /* 0x00000001ff057807 */ /* 0x000fe40000800000 */
[----:B------:R-:W-:Y:S02]  /*5bc0*/  SEL R12, R12, RZ, P1 ;  /* 0x000000ff0c0c7207 */ /* 0x000fe40000800000 */
[----:B------:R-:W-:-:S03]  /*5bd0*/  LOP3.LUT R5, R0, R5, RZ, 0x3c, !PT ;  /* 0x0000000500057212 */ /* 0x000fc600078e3cff */
[----:B------:R-:W-:Y:S01]  /*5be0*/  IMAD R9, R12, 0x8, R3 ;  /* 0x000000080c097824 */ /* 0x000fe200078e0203 */
[----:B------:R-:W-:Y:S01]  /*5bf0*/  SHF.L.U32 R4, R5, 0x1f, RZ ;  /* 0x0000001f05047819 */ /* 0x000fe200000006ff */
[----:B0-----:R-:W-:Y:S06]  /*5c00*/  @!P0 BRA `(.L_x_116) ;  /* 0x0000000400948947 */ /* 0x001fec0003800000 */
.L_x_132:
[----:B------:R-:W1:Y:S01]  /*5c10*/  SYNCS.PHASECHK.TRANS64.TRYWAIT P0, [R9+URZ], R4 ;  /* 0x00000004090075a7 */ /* 0x000e62000800017f */
[----:B------:R-:W-:-:S05]  /*5c20*/  VIADD R0, R12, 0x1 ;  /* 0x000000010c007836 */ /* 0x000fca0000000000 */
[----:B------:R-:W-:-:S04]  /*5c30*/  ISETP.NE.AND P1, PT, R0, 0x9, PT ;  /* 0x000000090000780c */ /* 0x000fc80003f25270 */
[----:B0-----:R-:W-:Y:S02]  /*5c40*/  SEL R2, RZ, 0x1, P1 ;  /* 0x00000001ff027807 */ /* 0x001fe40000800000 */
[----:B------:R-:W-:Y:S02]  /*5c50*/  SEL R0, R0, RZ, P1 ;  /* 0x000000ff00007207 */ /* 0x000fe40000800000 */
[----:B------:R-:W-:-:S03]  /*5c60*/  LOP3.LUT R7, R5, R2, RZ, 0x3c, !PT ;  /* 0x0000000205077212 */ /* 0x000fc600078e3cff */
[----:B------:R-:W-:Y:S01]  /*5c70*/  IMAD R6, R0, 0x8, R3 ;  /* 0x0000000800067824 */ /* 0x000fe200078e0203 */
[----:B------:R-:W-:Y:S01]  /*5c80*/  SHF.L.U32 R5, R7, 0x1f, RZ ;  /* 0x0000001f07057819 */ /* 0x000fe200000006ff */
[----:B-1----:R-:W-:Y:S06]  /*5c90*/  @!P0 BRA `(.L_x_117) ;  /* 0x0000000400848947 */ /* 0x002fec0003800000 */
.L_x_133:
[----:B------:R-:W1:Y:S01]  /*5ca0*/  SYNCS.PHASECHK.TRANS64.TRYWAIT P0, [R6+URZ], R5 ;  /* 0x00000005060075a7 */ /* 0x000e62000800017f */
[----:B------:R-:W-:-:S05]  /*5cb0*/  VIADD R0, R0, 0x1 ;  /* 0x0000000100007836 */ /* 0x000fca0000000000 */
[----:B------:R-:W-:-:S04]  /*5cc0*/  ISETP.NE.AND P1, PT, R0, 0x9, PT ;  /* 0x000000090000780c */ /* 0x000fc80003f25270 */
[----:B------:R-:W-:Y:S02]  /*5cd0*/  SEL R2, RZ, 0x1, P1 ;  /* 0x00000001ff027807 */ /* 0x000fe40000800000 */
[----:B------:R-:W-:Y:S02]  /*5ce0*/  SEL R0, R0, RZ, P1 ;  /* 0x000000ff00007207 */ /* 0x000fe40000800000 */
[----:B------:R-:W-:-:S03]  /*5cf0*/  LOP3.LUT R7, R7, R2, RZ, 0x3c, !PT ;  /* 0x0000000207077212 */ /* 0x000fc600078e3cff */
[----:B0-----:R-:W-:Y:S01]  /*5d00*/  IMAD R9, R0, 0x8, R3 ;  /* 0x0000000800097824 */ /* 0x001fe200078e0203 */
[----:B------:R-:W-:Y:S01]  /*5d10*/  SHF.L.U32 R4, R7, 0x1f, RZ ;  /* 0x0000001f07047819 */ /* 0x000fe200000006ff */
[----:B-1----:R-:W-:Y:S06]  /*5d20*/  @!P0 BRA `(.L_x_118) ;  /* 0x0000000400748947 */ /* 0x002fec0003800000 */
.L_x_134:
        /* <DEDUP_REMOVED lines=9> */
.L_x_135:
        /* <DEDUP_REMOVED lines=9> */
.L_x_136:
        /* <DEDUP_REMOVED lines=9> */
.L_x_137:
        /* <DEDUP_REMOVED lines=9> */
.L_x_138:
[----:B------:R-:W1:Y:S01]  /*5f70*/  SYNCS.PHASECHK.TRANS64.TRYWAIT P0, [R9+URZ], R4 ;  /* 0x00000004090075a7 */ /* 0x000e62000800017f */
[----:B------:R-:W-:-:S05]  /*5f80*/  VIADD R0, R0, 0x1 ;  /* 0x0000000100007836 */ /* 0x000fca0000000000 */
[----:B------:R-:W-:-:S04]  /*5f90*/  ISETP.NE.AND P1, PT, R0, 0x9, PT ;  /* 0x000000090000780c */ /* 0x000fc80003f25270 */
[----:B------:R-:W-:Y:S02]  /*5fa0*/  SEL R2, RZ, 0x1, P1 ;  /* 0x00000001ff027807 */ /* 0x000fe40000800000 */
[----:B------:R-:W-:Y:S02]  /*5fb0*/  SEL R0, R0, RZ, P1 ;  /* 0x000000ff00007207 */ /* 0x000fe40000800000 */
[----:B------:R-:W-:Y:S01]  /*5fc0*/  LOP3.LUT R2, R7, R2, RZ, 0x3c, !PT ;  /* 0x0000000207027212 */ /* 0x000fe200078e3cff */
[----:B-1----:R-:W-:Y:S06]  /*5fd0*/  @!P0 BRA `(.L_x_123) ;  /* 0x00000004002c8947 */ /* 0x002fec0003800000 */
.L_x_139:
[----:B------:R-:W-:Y:S01]  /*5fe0*/  IMAD R3, R0, 0x8, R3 ;  /* 0x0000000800037824 */ /* 0x000fe200078e0203 */
[----:B------:R-:W-:-:S07]  /*5ff0*/  SHF.L.U32 R0, R2, 0x1f, RZ ;  /* 0x0000001f02007819 */ /* 0x000fce00000006ff */
.L_x_124:
[----:B--2---:R2:W3:Y:S02]  /*6000*/  SYNCS.PHASECHK.TRANS64.TRYWAIT P0, [R3+URZ], R0 ;  /* 0x00000000030075a7 */ /* 0x0044e4000800017f */
[----:B---3--:R-:W-:Y:S05]  /*6010*/  @!P0 NANOSLEEP.SYNCS 0x989680 ;  /* 0x009896800000895d */ /* 0x008fea0003900000 */
[----:B------:R-:W3:Y:S02]  /*6020*/  @!P0 SYNCS.PHASECHK.TRANS64 P0, [R3+URZ], R0 ;  /* 0x00000000030085a7 */ /* 0x000ee4000800007f */
[----:B---3--:R-:W-:Y:S05]  /*6030*/  @!P0 BRA `(.L_x_124) ;  /* 0xfffffffc00f08947 */ /* 0x008fea000383ffff */
.L_x_114:
[----:B------:R-:W-:Y:S05]  /*6040*/  BSYNC B0 ;  /* 0x0000000000007941 */ /* 0x000fea0003800000 */
.L_x_113:
[----:B------:R-:W-:Y:S05]  /*6050*/  EXIT ;  /* 0x000000000000794d */ /* 0x000fea0003800000 */
.L_x_18:
[----:B---3--:R3:W4:Y:S02]  /*6060*/  SYNCS.PHASECHK.TRANS64.TRYWAIT P1, [R3+URZ], R0 ;  /* 0x00000000030075a7 */ /* 0x008724000802017f */
[----:B----4-:R-:W-:Y:S05]  /*6070*/  @!P1 NANOSLEEP.SYNCS 0x989680 ;  /* 0x009896800000995d */ /* 0x010fea0003900000 */
[----:B------:R-:W4:Y:S02]  /*6080*/  @!P1 SYNCS.PHASECHK.TRANS64 P1, [R3+URZ], R0 ;  /* 0x00000000030095a7 */ /* 0x000f24000802007f */
[----:B----4-:R-:W-:Y:S05]  /*6090*/  @!P1 BRA `(.L_x_18) ;  /* 0xfffffffc00f09947 */ /* 0x010fea000383ffff */
[----:B------:R-:W-:Y:S05]  /*60a0*/  BRA `(.L_x_17) ;  /* 0xffffffb0008c7947 */ /* 0x000fea000383ffff */
.L_x_23:
[----:B-1----:R-:W-:-:S04]  /*60b0*/  IMAD.U32 R4, RZ, RZ, UR7 ;  /* 0x00000007ff047e24 */ /* 0x002fc8000f8e00ff */
[----:B------:R1:W2:Y:S03]  /*60c0*/  SYNCS.PHASECHK.TRANS64.TRYWAIT P1, [R4+URZ], R3 ;  /* 0x00000003040075a7 */ /* 0x0002a6000802017f */
[----:B--2---:R-:W-:Y:S05]  /*60d0*/  @!P1 NANOSLEEP.SYNCS 0x989680 ;  /* 0x009896800000995d */ /* 0x004fea0003900000 */
[----:B------:R-:W2:Y:S02]  /*60e0*/  @!P1 SYNCS.PHASECHK.TRANS64 P1, [R4+URZ], R3 ;  /* 0x00000003040095a7 */ /* 0x000ea4000802007f */
[----:B--2---:R-:W-:Y:S05]  /*60f0*/  @!P1 BRA `(.L_x_23) ;  /* 0xfffffffc00ec9947 */ /* 0x004fea000383ffff */
[----:B------:R-:W-:Y:S05]  /*6100*/  BRA `(.L_x_22) ;  /* 0xffffffb400647947 */ /* 0x000fea000383ffff */
.L_x_100:
[----:B------:R-:W-:Y:S01]  /*6110*/  BSSY B1, `(.L_x_125) ;  /* 0x0000006000017945 */ /* 0x000fe20003800000 */
[----:B------:R-:W-:-:S07]  /*6120*/  IMAD.MOV.U32 R15, RZ, RZ, -0x1 ;  /* 0xffffffffff0f7424 */ /* 0x000fce00078e00ff */
[----:B------:R-:W-:Y:S05]  /*6130*/  WARPSYNC.COLLECTIVE R15, `(.L_x_126) ;  /* 0x000000000f0c7348 */ /* 0x000fea0003c00000 */
[----:B------:R-:W-:Y:S02]  /*6140*/  ELECT P6, UR62, PT ;  /* 0x00000000003e782f */ /* 0x000fe400038c0000 */
[----:B------:R-:W-:Y:S01]  /*6150*/  MOV R14, UR62 ;  /* 0x0000003e000e7c02 */ /* 0x000fe20008000f00 */
[----:B------:R-:W-:Y:S10]  /*6160*/  ENDCOLLECTIVE ;  /* 0x000000000000791b */ /* 0x000ff40003800000 */
.L_x_126:
[----:B------:R-:W-:Y:S05]  /*6170*/  BSYNC B1 ;  /* 0x0000000000017941 */ /* 0x000fea0003800000 */
.L_x_125:
[----:B------:R-:W-:Y:S05]  /*6180*/  BRA `(.L_x_127) ;  /* 0xffffffec00787947 */ /* 0x000fea000383ffff */
.L_x_103:
[----:B0-----:R0:W1:Y:S02]  /*6190*/  SYNCS.PHASECHK.TRANS64.TRYWAIT P1, [R14+URZ+0x48], R7 ;  /* 0x000048070e0075a7 */ /* 0x001064000802017f */
[----:B-1----:R-:W-:Y:S05]  /*61a0*/  @!P1 NANOSLEEP.SYNCS 0x989680 ;  /* 0x009896800000995d */ /* 0x002fea0003900000 */
[----:B------:R-:W1:Y:S02]  /*61b0*/  @!P1 SYNCS.PHASECHK.TRANS64 P1, [R14+URZ+0x48], R7 ;  /* 0x000048070e0095a7 */ /* 0x000e64000802007f */
[----:B-1----:R-:W-:Y:S05]  /*61c0*/  @!P1 BRA `(.L_x_103) ;  /* 0xfffffffc00f09947 */ /* 0x002fea000383ffff */
[----:B------:R-:W-:Y:S05]  /*61d0*/  BRA `(.L_x_128) ;  /* 0xffffffec00b47947 */ /* 0x000fea000383ffff */
.L_x_112:
[----:B------:R-:W-:Y:S01]  /*61e0*/  BSSY B0, `(.L_x_129) ;  /* 0x0000006000007945 */ /* 0x000fe20003800000 */
[----:B------:R-:W-:-:S07]  /*61f0*/  IMAD.MOV.U32 R15, RZ, RZ, -0x1 ;  /* 0xffffffffff0f7424 */ /* 0x000fce00078e00ff */
[----:B------:R-:W-:Y:S05]  /*6200*/  WARPSYNC.COLLECTIVE R15, `(.L_x_130) ;  /* 0x000000000f0c7348 */ /* 0x000fea0003c00000 */
[----:B------:R-:W-:Y:S02]  /*6210*/  ELECT P6, UR62, PT ;  /* 0x00000000003e782f */ /* 0x000fe400038c0000 */
[----:B------:R-:W-:Y:S01]  /*6220*/  MOV R14, UR62 ;  /* 0x0000003e000e7c02 */ /* 0x000fe20008000f00 */
[----:B------:R-:W-:Y:S10]  /*6230*/  ENDCOLLECTIVE ;  /* 0x000000000000791b */ /* 0x000ff40003800000 */
.L_x_130:
[----:B------:R-:W-:Y:S05]  /*6240*/  BSYNC B0 ;  /* 0x0000000000007941 */ /* 0x000fea0003800000 */
.L_x_129:
[----:B------:R-:W-:Y:S05]  /*6250*/  BRA `(.L_x_131) ;  /* 0xfffffff800187947 */ /* 0x000fea000383ffff */
.L_x_116:
[----:B0-----:R0:W1:Y:S02]  /*6260*/  SYNCS.PHASECHK.TRANS64.TRYWAIT P0, [R7+URZ], R2 ;  /* 0x00000002070075a7 */ /* 0x001064000800017f */
[----:B-1----:R-:W-:Y:S05]  /*6270*/  @!P0 NANOSLEEP.SYNCS 0x989680 ;  /* 0x009896800000895d */ /* 0x002fea0003900000 */
[----:B------:R-:W1:Y:S02]  /*6280*/  @!P0 SYNCS.PHASECHK.TRANS64 P0, [R7+URZ], R2 ;  /* 0x00000002070085a7 */ /* 0x000e64000800007f */
[----:B-1----:R-:W-:Y:S05]  /*6290*/  @!P0 BRA `(.L_x_116) ;  /* 0xfffffffc00f08947 */ /* 0x002fea000383ffff */
[----:B------:R-:W-:Y:S05]  /*62a0*/  BRA `(.L_x_132) ;  /* 0xfffffff800587947 */ /* 0x000fea000383ffff */
.L_x_117:
[----:B0-----:R0:W1:Y:S02]  /*62b0*/  SYNCS.PHASECHK.TRANS64.TRYWAIT P0, [R9+URZ], R4 ;  /* 0x00000004090075a7 */ /* 0x001064000800017f */
[----:B-1----:R-:W-:Y:S05]  /*62c0*/  @!P0 NANOSLEEP.SYNCS 0x989680 ;  /* 0x009896800000895d */ /* 0x002fea0003900000 */
[----:B------:R-:W1:Y:S02]  /*62d0*/  @!P0 SYNCS.PHASECHK.TRANS64 P0, [R9+URZ], R4 ;  /* 0x00000004090085a7 */ /* 0x000e64000800007f */
[----:B-1----:R-:W-:Y:S05]  /*62e0*/  @!P0 BRA `(.L_x_117) ;  /* 0xfffffffc00f08947 */ /* 0x002fea000383ffff */
[----:B------:R-:W-:Y:S05]  /*62f0*/  BRA `(.L_x_133) ;  /* 0xfffffff800687947 */ /* 0x000fea000383ffff */
.L_x_118:
[----:B0-----:R0:W1:Y:S02]  /*6300*/  SYNCS.PHASECHK.TRANS64.TRYWAIT P0, [R6+URZ], R5 ;  /* 0x00000005060075a7 */ /* 0x001064000800017f */
[----:B-1----:R-:W-:Y:S05]  /*6310*/  @!P0 NANOSLEEP.SYNCS 0x989680 ;  /* 0x009896800000895d */ /* 0x002fea0003900000 */
[----:B------:R-:W1:Y:S02]  /*6320*/  @!P0 SYNCS.PHASECHK.TRANS64 P0, [R6+URZ], R5 ;  /* 0x00000005060085a7 */ /* 0x000e64000800007f */
[----:B-1----:R-:W-:Y:S05]  /*6330*/  @!P0 BRA `(.L_x_118) ;  /* 0xfffffffc00f08947 */ /* 0x002fea000383ffff */
[----:B------:R-:W-:Y:S05]  /*6340*/  BRA `(.L_x_134) ;  /* 0xfffffff800787947 */ /* 0x000fea000383ffff */
.L_x_119:
[----:B0-----:R0:W1:Y:S02]  /*6350*/  SYNCS.PHASECHK.TRANS64.TRYWAIT P0, [R9+URZ], R4 ;  /* 0x00000004090075a7 */ /* 0x001064000800017f */
[----:B-1----:R-:W-:Y:S05]  /*6360*/  @!P0 NANOSLEEP.SYNCS 0x989680 ;  /* 0x009896800000895d */ /* 0x002fea0003900000 */
[----:B------:R-:W1:Y:S02]  /*6370*/  @!P0 SYNCS.PHASECHK.TRANS64 P0, [R9+URZ], R4 ;  /* 0x00000004090085a7 */ /* 0x000e64000800007f */
[----:B-1----:R-:W-:Y:S05]  /*6380*/  @!P0 BRA `(.L_x_119) ;  /* 0xfffffffc00f08947 */ /* 0x002fea000383ffff */
[----:B------:R-:W-:Y:S05]  /*6390*/  BRA `(.L_x_135) ;  /* 0xfffffff800887947 */ /* 0x000fea000383ffff */
.L_x_120:
[----:B0-----:R0:W1:Y:S02]  /*63a0*/  SYNCS.PHASECHK.TRANS64.TRYWAIT P0, [R6+URZ], R5 ;  /* 0x00000005060075a7 */ /* 0x001064000800017f */
[----:B-1----:R-:W-:Y:S05]  /*63b0*/  @!P0 NANOSLEEP.SYNCS 0x989680 ;  /* 0x009896800000895d */ /* 0x002fea0003900000 */
[----:B------:R-:W1:Y:S02]  /*63c0*/  @!P0 SYNCS.PHASECHK.TRANS64 P0, [R6+URZ], R5 ;  /* 0x00000005060085a7 */ /* 0x000e64000800007f */
[----:B-1----:R-:W-:Y:S05]  /*63d0*/  @!P0 BRA `(.L_x_120) ;  /* 0xfffffffc00f08947 */ /* 0x002fea000383ffff */
[----:B------:R-:W-:Y:S05]  /*63e0*/  BRA `(.L_x_136) ;  /* 0xfffffff800987947 */ /* 0x000fea000383ffff */
.L_x_121:
[----:B0-----:R0:W1:Y:S02]  /*63f0*/  SYNCS.PHASECHK.TRANS64.TRYWAIT P0, [R9+URZ], R4 ;  /* 0x00000004090075a7 */ /* 0x001064000800017f */
[----:B-1----:R-:W-:Y:S05]  /*6400*/  @!P0 NANOSLEEP.SYNCS 0x989680 ;  /* 0x009896800000895d */ /* 0x002fea0003900000 */
[----:B------:R-:W1:Y:S02]  /*6410*/  @!P0 SYNCS.PHASECHK.TRANS64 P0, [R9+URZ], R4 ;  /* 0x00000004090085a7 */ /* 0x000e64000800007f */
[----:B-1----:R-:W-:Y:S05]  /*6420*/  @!P0 BRA `(.L_x_121) ;  /* 0xfffffffc00f08947 */ /* 0x002fea000383ffff */
[----:B------:R-:W-:Y:S05]  /*6430*/  BRA `(.L_x_137) ;  /* 0xfffffff800a87947 */ /* 0x000fea000383ffff */
.L_x_122:
[----:B0-----:R0:W1:Y:S02]  /*6440*/  SYNCS.PHASECHK.TRANS64.TRYWAIT P0, [R6+URZ], R5 ;  /* 0x00000005060075a7 */ /* 0x001064000800017f */
[----:B-1----:R-:W-:Y:S05]  /*6450*/  @!P0 NANOSLEEP.SYNCS 0x989680 ;  /* 0x009896800000895d */ /* 0x002fea0003900000 */
[----:B------:R-:W1:Y:S02]  /*6460*/  @!P0 SYNCS.PHASECHK.TRANS64 P0, [R6+URZ], R5 ;  /* 0x00000005060085a7 */ /* 0x000e64000800007f */
[----:B-1----:R-:W-:Y:S05]  /*6470*/  @!P0 BRA `(.L_x_122) ;  /* 0xfffffffc00f08947 */ /* 0x002fea000383ffff */
[----:B------:R-:W-:Y:S05]  /*6480*/  BRA `(.L_x_138) ;  /* 0xfffffff800b87947 */ /* 0x000fea000383ffff */
.L_x_123:
[----:B-1----:R1:W2:Y:S02]  /*6490*/  SYNCS.PHASECHK.TRANS64.TRYWAIT P0, [R9+URZ], R4 ;  /* 0x00000004090075a7 */ /* 0x0022a4000800017f */
[----:B--2---:R-:W-:Y:S05]  /*64a0*/  @!P0 NANOSLEEP.SYNCS 0x989680 ;  /* 0x009896800000895d */ /* 0x004fea0003900000 */
[----:B------:R-:W2:Y:S02]  /*64b0*/  @!P0 SYNCS.PHASECHK.TRANS64 P0, [R9+URZ], R4 ;  /* 0x00000004090085a7 */ /* 0x000ea4000800007f */
[----:B--2---:R-:W-:Y:S05]  /*64c0*/  @!P0 BRA `(.L_x_123) ;  /* 0xfffffffc00f08947 */ /* 0x004fea000383ffff */
[----:B------:R-:W-:Y:S05]  /*64d0*/  BRA `(.L_x_139) ;  /* 0xfffffff800c07947 */ /* 0x000fea000383ffff */
.L_x_140:
[----:B------:R-:W-:-:S00]  /*64e0*/  BRA `(.L_x_140) ;  /* 0xfffffffc00fc7947 */ /* 0x000fc0000383ffff */
[----:B------:R-:W-:-:S00]  /*64f0*/  NOP ;  /* 0x0000000000007918 */ /* 0x000fc00000000000 */
        /* <DEDUP_REMOVED lines=8> */
.L_x_141:


//--------------------- .nv.global.init           --------------------------
	.section	.nv.global.init,"aw",@progbits
.nv.global.init:
	.type		$str$22,@object
	.size		$str$22,($str$23 - $str$22)
$str$22:
        /*0000*/ 	.byte	0x6b, 0x5f, 0x74, 0x69, 0x6c, 0x65, 0x5f, 0x63, 0x6f, 0x75, 0x6e, 0x74, 0x20, 0x3e, 0x3d, 0x20
        /*0010*/ 	.byte	0x31, 0x00
	.type		$str$23,@object
	.size		$str$23,(__unnamed_1 - $str$23)
$str$23:
        /*0012*/ 	.byte	0x2f, 0x74, 0x6d, 0x70, 0x2f, 0x63, 0x75, 0x74, 0x6c, 0x61, 0x73, 0x73, 0x5f, 0x73, 0x77, 0x65
        /*0022*/ 	.byte	0x65, 0x70, 0x5f, 0x73, 0x72, 0x63, 0x2f, 0x69, 0x6e, 0x63, 0x6c, 0x75, 0x64, 0x65, 0x2f, 0x63
        /*0032*/ 	.byte	0x75, 0x74, 0x6c, 0x61, 0x73, 0x73, 0x2f, 0x67, 0x65, 0x6d, 0x6d, 0x2f, 0x63, 0x6f, 0x6c, 0x6c
        /*0042*/ 	.byte	0x65, 0x63, 0x74, 0x69, 0x76, 0x65, 0x2f, 0x73, 0x6d, 0x39, 0x30, 0x5f, 0x6d, 0x6d, 0x61, 0x5f
        /*0052*/ 	.byte	0x74, 0x6d, 0x61, 0x5f, 0x67, 0x6d, 0x6d, 0x61, 0x5f, 0x73, 0x73, 0x5f, 0x77, 0x61, 0x72, 0x70
        /*0062*/ 	.byte	0x73, 0x70, 0x65, 0x63, 0x69, 0x61, 0x6c, 0x69, 0x7a, 0x65, 0x64, 0x2e, 0x68, 0x70, 0x70, 0x00
	.type		__unnamed_1,@object
	.size		__unnamed_1,(.L_0 - __unnamed_1)
__unnamed_1:
        /*0072*/ 	.byte	0x76, 0x6f, 0x69, 0x64, 0x20, 0x63, 0x75, 0x74, 0x6c, 0x61, 0x73, 0x73, 0x3a, 0x3a, 0x67, 0x65
        /* <DEDUP_REMOVED lines=179> */
        /*0bb2*/ 	.byte	0x69, 0x64, 0x65, 0x6e, 0x74, 0x69, 0x74, 0x79, 0x5d, 0x00
.L_0:


//--------------------- .nv.shared._ZN7cutlass13device_kernelINS_4gemm6kernel13GemmUniversalIN4cute5tupleIJiiiiEEENS1_10collective13CollectiveMmaINS1_34MainloopSm90TmaGmmaWarpSpecializedILi9ENS5_IJNS4_1CILi1EEESB_SB_EEENS1_35KernelTmaWarpSpecializedCooperativeEEENS5_IJNSA_ILi128EEENSA_ILi64EEESG_EEENS_6half_tENS5_IJSB_llEEESI_SJ_NS4_8TiledMMAINS4_8MMA_AtomIJNS4_4SM904GMMA25MMA_64x64x16_F32F16F16_SSILNSN_5MajorE1ELSP_1ELNSN_7ScaleInE1ELSQ_1EEEEEENS4_6LayoutINS5_IJNSA_ILi2EEESB_SB_EEENS5_IJSB_NSA_ILi0EEESW_EEEEENS5_IJNS4_10UnderscoreESZ_SZ_EEEEENS4_13SM90_TMA_LOADENS4_14ComposedLayoutINS4_7SwizzleILi3ELi4ELi3EEENS4_18smem_ptr_flag_bitsILi16EEENST_INS5_IJSG_NSA_ILi8EEEEEENS5_IJSB_SG_EEEEEEEvNS4_8identityES12_S1C_vS1D_EENS_8epilogue10collective6detail29Sm90TmaWarpSpecializedAdapterINS1G_15DefaultEpilogueISI_NS5_IJlSB_lEEES1K_NS1F_6thread17LinearCombinationISI_Li1EffLNS1L_9ScaleType4KindE0ELNS_15FloatRoundStyleE2ESI_EENS1_15EpilogueDefaultEEEEEvvEEEEvNT_6ParamsE --------------------------
	.section	.nv.shared._ZN7cutlass13device_kernelINS_4gemm6kernel13GemmUniversalIN4cute5tupleIJiiiiEEENS1_10collective13CollectiveMmaINS1_34MainloopSm90TmaGmmaWarpSpecializedILi9ENS5_IJNS4_1CILi1EEESB_SB_EEENS1_35KernelTmaWarpSpecializedCooperativeEEENS5_IJNSA_ILi128EEENSA_ILi64EEESG_EEENS_6half_tENS5_IJSB_llEEESI_SJ_NS4_8TiledMMAINS4_8MMA_AtomIJNS4_4SM904GMMA25MMA_64x64x16_F32F16F16_SSILNSN_5MajorE1ELSP_1ELNSN_7ScaleInE1ELSQ_1EEEEEENS4_6LayoutINS5_IJNSA_ILi2EEESB_SB_EEENS5_IJSB_NSA_ILi0EEESW_EEEEENS5_IJNS4_10UnderscoreESZ_SZ_EEEEENS4_13SM90_TMA_LOADENS4_14ComposedLayoutINS4_7SwizzleILi3ELi4ELi3EEENS4_18smem_ptr_flag_bitsILi16EEENST_INS5_IJSG_NSA_ILi8EEEEEENS5_IJSB_SG_EEEEEEEvNS4_8identityES12_S1C_vS1D_EENS_8epilogue10collective6detail29Sm90TmaWarpSpecializedAdapterINS1G_15DefaultEpilogueISI_NS5_IJlSB_lEEES1K_NS1F_6thread17LinearCombinationISI_Li1EffLNS1L_9ScaleType4KindE0ELNS_15FloatRoundStyleE2ESI_EENS1_15EpilogueDefaultEEEEEvvEEEEvNT_6ParamsE,"aw",@nobits
	.sectionflags	@""
	.align	16
	.zero		1024


//--------------------- .nv.shared.reserved.0     --------------------------
	.section	.nv.shared.reserved.0,"aw",@nobits
	.weak		__nv_reservedSMEM_offset_0_alias
	.size		__nv_reservedSMEM_offset_0_alias, 0, 0
	.other		__nv_reservedSMEM_offset_0_alias,@"STO_CUDA_RESERVED_SHARED STV_DEFAULT"
__nv_reservedSMEM_offset_0_alias:
	.zero		0


//--------------------- .nv.global                --------------------------
	.section	.nv.global,"aw",@nobits
.nv.global:
	.type		_ZN40_INTERNAL_0af3f586_4_k_cu_a08445b1_206364cute1_E,@object
	.size		_ZN40_INTERNAL_0af3f586_4_k_cu_a08445b1_206364cute1_E,(_ZN40_INTERNAL_0af3f586_4_k_cu_a08445b1_206364cuda3std3__45__cpo6cbeginE - _ZN40_INTERNAL_0af3f586_4_k_cu_a08445b1_206364cute1_E)
_ZN40_INTERNAL_0af3f586_4_k_cu_a08445b1_206364cute1_E:
	.zero		1
	.type		_ZN40_INTERNAL_0af3f586_4_k_cu_a08445b1_206364cuda3std3__45__cpo6cbeginE,@object
	.size		_ZN40_INTERNAL_0af3f586_4_k_cu_a08445b1_206364cuda3std3__45__cpo6cbeginE,(_ZN40_INTERNAL_0af3f586_4_k_cu_a08445b1_206364cuda3std3__48in_placeE - _ZN40_INTERNAL_0af3f586_4_k_cu_a08445b1_206364cuda3std3__45__cpo6cbeginE)
_ZN40_INTERNAL_0af3f586_4_k_cu_a08445b1_206364cuda3std3__45__cpo6cbeginE:
	.zero		1
	.type		_ZN40_INTERNAL_0af3f586_4_k_cu_a08445b1_206364cuda3std3__48in_placeE,@object
	.size		_ZN40_INTERNAL_0af3f586_4_k_cu_a08445b1_206364cuda3std3__48in_placeE,(_ZN40_INTERNAL_0af3f586_4_k_cu_a08445b1_206364cuda3std6ranges3__45__cpo9iter_moveE - _ZN40_INTERNAL_0af3f586_4_k_cu_a08445b1_206364cuda3std3__48in_placeE)
_ZN40_INTERNAL_0af3f586_4_k_cu_a08445b1_206364cuda3std3__48in_placeE:
	.zero		1
	.type		_ZN40_INTERNAL_0af3f586_4_k_cu_a08445b1_206364cuda3std6ranges3__45__cpo9iter_moveE,@object
	.size		_ZN40_INTERNAL_0af3f586_4_k_cu_a08445b1_206364cuda3std6ranges3__45__cpo9iter_moveE,(_ZN40_INTERNAL_0af3f586_4_k_cu_a08445b1_206364cuda3std3__45__cpo5beginE - _ZN40_INTERNAL_0af3f586_4_k_cu_a08445b1_206364cuda3std6ranges3__45__cpo9iter_moveE)
_ZN40_INTERNAL_0af3f586_4_k_cu_a08445b1_206364cuda3std6ranges3__45__cpo9iter_moveE:
	.zero		1
	.type		_ZN40_INTERNAL_0af3f586_4_k_cu_a08445b1_206364cuda3std3__45__cpo5beginE,@object
	.size		_ZN40_INTERNAL_0af3f586_4_k_cu_a08445b1_206364cuda3std3__45__cpo5beginE,(_ZN40_INTERNAL_0af3f586_4_k_cu_a08445b1_206364cuda3std3__442_GLOBAL__N__0af3f586_4_k_cu_a08445b1_206366ignoreE - _ZN40_INTERNAL_0af3f586_4_k_cu_a08445b1_206364cuda3std3__45__cpo5beginE)
_ZN40_INTERNAL_0af3f586_4_k_cu_a08445b1_206364cuda3std3__45__cpo5beginE:
	.zero		1
	.type		_ZN40_INTERNAL_0af3f586_4_k_cu_a08445b1_206364cuda3std3__442_GLOBAL__N__0af3f586_4_k_cu_a08445b1_206366ignoreE,@object
	.size		_ZN40_INTERNAL_0af3f586_4_k_cu_a08445b1_206364cuda3std3__442_GLOBAL__N__0af3f586_4_k_cu_a08445b1_206366ignoreE,(_ZN40_INTERNAL_0af3f586_4_k_cu_a08445b1_206364cute7productE - _ZN40_INTERNAL_0af3f586_4_k_cu_a08445b1_206364cuda3std3__442_GLOBAL__N__0af3f586_4_k_cu_a08445b1_206366ignoreE)
_ZN40_INTERNAL_0af3f586_4_k_cu_a08445b1_206364cuda3std3__442_GLOBAL__N__0af3f586_4_k_cu_a08445b1_206366ignoreE:
	.zero		1
	.type		_ZN40_INTERNAL_0af3f586_4_k_cu_a08445b1_206364cute7productE,@object
	.size		_ZN40_INTERNAL_0af3f586_4_k_cu_a08445b1_206364cute7productE,(_ZN40_INTERNAL_0af3f586_4_k_cu_a08445b1_206364cuda3std3__45__cpo3endE - _ZN40_INTERNAL_0af3f586_4_k_cu_a08445b1_206364cute7productE)
_ZN40_INTERNAL_0af3f586_4_k_cu_a08445b1_206364cute7productE:
	.zero		1
	.type		_ZN40_INTERNAL_0af3f586_4_k_cu_a08445b1_206364cuda3std3__45__cpo3endE,@object
	.size		_ZN40_INTERNAL_0af3f586_4_k_cu_a08445b1_206364cuda3std3__45__cpo3endE,(_ZN40_INTERNAL_0af3f586_4_k_cu_a08445b1_206364cuda3std3__419piecewise_constructE - _ZN40_INTERNAL_0af3f586_4_k_cu_a08445b1_206364cuda3std3__45__cpo3endE)
_ZN40_INTERNAL_0af3f586_4_k_cu_a08445b1_206364cuda3std3__45__cpo3endE:
	.zero		1
	.type		_ZN40_INTERNAL_0af3f586_4_k_cu_a08445b1_206364cuda3std3__419piecewise_constructE,@object
	.size		_ZN40_INTERNAL_0af3f586_4_k_cu_a08445b1_206364cuda3std3__419piecewise_constructE,(_ZN40_INTERNAL_0af3f586_4_k_cu_a08445b1_206364cuda3std3__45__cpo4cendE - _ZN40_INTERNAL_0af3f586_4_k_cu_a08445b1_206364cuda3std3__419piecewise_constructE)
_ZN40_INTERNAL_0af3f586_4_k_cu_a08445b1_206364cuda3std3__419piecewise_constructE:
	.zero		1
	.type		_ZN40_INTERNAL_0af3f586_4_k_cu_a08445b1_206364cuda3std3__45__cpo4cendE,@object
	.size		_ZN40_INTERNAL_0af3f586_4_k_cu_a08445b1_206364cuda3std3__45__cpo4cendE,(_ZN40_INTERNAL_0af3f586_4_k_cu_a08445b1_206364cuda3std6ranges3__45__cpo4swapE - _ZN40_INTERNAL_0af3f586_4_k_cu_a08445b1_206364cuda3std3__45__cpo4cendE)
_ZN40_INTERNAL_0af3f586_4_k_cu_a08445b1_206364cuda3std3__45__cpo4cendE:
	.zero		1
	.type		_ZN40_INTERNAL_0af3f586_4_k_cu_a08445b1_206364cuda3std6ranges3__45__cpo4swapE,@object
	.size		_ZN40_INTERNAL_0af3f586_4_k_cu_a08445b1_206364cuda3std6ranges3__45__cpo4swapE,(.L_8 - _ZN40_INTERNAL_0af3f586_4_k_cu_a08445b1_206364cuda3std6ranges3__45__cpo4swapE)
_ZN40_INTERNAL_0af3f586_4_k_cu_a08445b1_206364cuda3std6ranges3__45__cpo4swapE:
	.zero		1
.L_8:


//--------------------- .nv.constant0._ZN7cutlass13device_kernelINS_4gemm6kernel13GemmUniversalIN4cute5tupleIJiiiiEEENS1_10collective13CollectiveMmaINS1_34MainloopSm90TmaGmmaWarpSpecializedILi9ENS5_IJNS4_1CILi1EEESB_SB_EEENS1_35KernelTmaWarpSpecializedCooperativeEEENS5_IJNSA_ILi128EEENSA_ILi64EEESG_EEENS_6half_tENS5_IJSB_llEEESI_SJ_NS4_8TiledMMAINS4_8MMA_AtomIJNS4_4SM904GMMA25MMA_64x64x16_F32F16F16_SSILNSN_5MajorE1ELSP_1ELNSN_7ScaleInE1ELSQ_1EEEEEENS4_6LayoutINS5_IJNSA_ILi2EEESB_SB_EEENS5_IJSB_NSA_ILi0EEESW_EEEEENS5_IJNS4_10UnderscoreESZ_SZ_EEEEENS4_13SM90_TMA_LOADENS4_14ComposedLayoutINS4_7SwizzleILi3ELi4ELi3EEENS4_18smem_ptr_flag_bitsILi16EEENST_INS5_IJSG_NSA_ILi8EEEEEENS5_IJSB_SG_EEEEEEEvNS4_8identityES12_S1C_vS1D_EENS_8epilogue10collective6detail29Sm90TmaWarpSpecializedAdapterINS1G_15DefaultEpilogueISI_NS5_IJlSB_lEEES1K_NS1F_6thread17LinearCombinationISI_Li1EffLNS1L_9ScaleType4KindE0ELNS_15FloatRoundStyleE2ESI_EENS1_15EpilogueDefaultEEEEEvvEEEEvNT_6ParamsE --------------------------
	.section	.nv.constant0._ZN7cutlass13device_kernelINS_4gemm6kernel13GemmUniversalIN4cute5tupleIJiiiiEEENS1_10collective13CollectiveMmaINS1_34MainloopSm90TmaGmmaWarpSpecializedILi9ENS5_IJNS4_1CILi1EEESB_SB_EEENS1_35KernelTmaWarpSpecializedCooperativeEEENS5_IJNSA_ILi128EEENSA_ILi64EEESG_EEENS_6half_tENS5_IJSB_llEEESI_SJ_NS4_8TiledMMAINS4_8MMA_AtomIJNS4_4SM904GMMA25MMA_64x64x16_F32F16F16_SSILNSN_5MajorE1ELSP_1ELNSN_7ScaleInE1ELSQ_1EEEEEENS4_6LayoutINS5_IJNSA_ILi2EEESB_SB_EEENS5_IJSB_NSA_ILi0EEESW_EEEEENS5_IJNS4_10UnderscoreESZ_SZ_EEEEENS4_13SM90_TMA_LOADENS4_14ComposedLayoutINS4_7SwizzleILi3ELi4ELi3EEENS4_18smem_ptr_flag_bitsILi16EEENST_INS5_IJSG_NSA_ILi8EEEEEENS5_IJSB_SG_EEEEEEEvNS4_8identityES12_S1C_vS1D_EENS_8epilogue10collective6detail29Sm90TmaWarpSpecializedAdapterINS1G_15DefaultEpilogueISI_NS5_IJlSB_lEEES1K_NS1F_6thread17LinearCombinationISI_Li1EffLNS1L_9ScaleType4KindE0ELNS_15FloatRoundStyleE2ESI_EENS1_15EpilogueDefaultEEEEEvvEEEEvNT_6ParamsE,"a",@progbits
	.sectionflags	@""
	.align	4
.nv.constant0._ZN7cutlass13device_kernelINS_4gemm6kernel13GemmUniversalIN4cute5tupleIJiiiiEEENS1_10collective13CollectiveMmaINS1_34MainloopSm90TmaGmmaWarpSpecializedILi9ENS5_IJNS4_1CILi1EEESB_SB_EEENS1_35KernelTmaWarpSpecializedCooperativeEEENS5_IJNSA_ILi128EEENSA_ILi64EEESG_EEENS_6half_tENS5_IJSB_llEEESI_SJ_NS4_8TiledMMAINS4_8MMA_AtomIJNS4_4SM904GMMA25MMA_64x64x16_F32F16F16_SSILNSN_5MajorE1ELSP_1ELNSN_7ScaleInE1ELSQ_1EEEEEENS4_6LayoutINS5_IJNSA_ILi2EEESB_SB_EEENS5_IJSB_NSA_ILi0EEESW_EEEEENS5_IJNS4_10UnderscoreESZ_SZ_EEEEENS4_13SM90_TMA_LOADENS4_14ComposedLayoutINS4_7SwizzleILi3ELi4ELi3EEENS4_18smem_ptr_flag_bitsILi16EEENST_INS5_IJSG_NSA_ILi8EEEEEENS5_IJSB_SG_EEEEEEEvNS4_8identityES12_S1C_vS1D_EENS_8epilogue10collective6detail29Sm90TmaWarpSpecializedAdapterINS1G_15DefaultEpilogueISI_NS5_IJlSB_lEEES1K_NS1F_6thread17LinearCombinationISI_Li1EffLNS1L_9ScaleType4KindE0ELNS_15FloatRoundStyleE2ESI_EENS1_15EpilogueDefaultEEEEEvvEEEEvNT_6ParamsE:
	.zero		1664


//--------------------- SYMBOLS --------------------------

	.type		.nv.reservedSmem.offset0,@object
	.size		.nv.reservedSmem.offset0,0x4
	.type		__assertfail,@function
